//
// Generated by NVIDIA NVVM Compiler
//
// Compiler Build ID: CL-36424714
// Cuda compilation tools, release 13.0, V13.0.88
// Based on NVVM 20.0.0
//

.version 9.0
.target sm_100
.address_size 64

	// .globl	_Z19j2_propagate_kernelPdS_S_S_S_S_id
.func  (.param .align 16 .b8 func_retval0[16]) __internal_trig_reduction_slowpathd
(
	.param .b64 __internal_trig_reduction_slowpathd_param_0
)
;
.const .align 8 .f64 d_MU = 0d42F6A8665BDA5400;
.const .align 8 .f64 d_RE = 0d415854A640000000;
.const .align 8 .f64 d_J2 = 0d3F51BCE11C65107B;
.global .align 8 .b8 __cudart_i2opi_d[144] = {8, 93, 141, 31, 177, 95, 251, 107, 234, 146, 82, 138, 247, 57, 7, 61, 123, 241, 229, 235, 199, 186, 39, 117, 45, 234, 95, 158, 102, 63, 70, 79, 183, 9, 203, 39, 207, 126, 54, 109, 31, 109, 10, 90, 139, 17, 47, 239, 15, 152, 5, 222, 255, 151, 248, 31, 59, 40, 249, 189, 139, 95, 132, 156, 244, 57, 83, 131, 57, 214, 145, 57, 65, 126, 95, 180, 38, 112, 156, 233, 132, 68, 187, 46, 245, 53, 130, 232, 62, 167, 41, 177, 28, 235, 29, 254, 28, 146, 209, 9, 234, 46, 73, 6, 224, 210, 77, 66, 58, 110, 36, 183, 97, 197, 187, 222, 171, 99, 81, 254, 65, 144, 67, 60, 153, 149, 98, 219, 192, 221, 52, 245, 209, 87, 39, 252, 41, 21, 68, 78, 110, 131, 249, 162};
.global .align 16 .b8 __cudart_sin_cos_coeffs[128] = {70, 210, 176, 44, 241, 229, 90, 190, 146, 227, 172, 105, 227, 29, 199, 62, 161, 98, 219, 25, 160, 1, 42, 191, 24, 8, 17, 17, 17, 17, 129, 63, 84, 85, 85, 85, 85, 85, 197, 191, 0, 0, 0, 0, 0, 0, 0, 0, 0, 0, 0, 0, 0, 0, 0, 0, 100, 129, 253, 32, 131, 255, 168, 189, 40, 133, 239, 193, 167, 238, 33, 62, 217, 230, 6, 142, 79, 126, 146, 190, 233, 188, 221, 25, 160, 1, 250, 62, 71, 93, 193, 22, 108, 193, 86, 191, 81, 85, 85, 85, 85, 85, 165, 63, 0, 0, 0, 0, 0, 0, 224, 191, 0, 0, 0, 0, 0, 0, 240, 63};

.visible .entry _Z19j2_propagate_kernelPdS_S_S_S_S_id(
	.param .u64 .ptr .align 1 _Z19j2_propagate_kernelPdS_S_S_S_S_id_param_0,
	.param .u64 .ptr .align 1 _Z19j2_propagate_kernelPdS_S_S_S_S_id_param_1,
	.param .u64 .ptr .align 1 _Z19j2_propagate_kernelPdS_S_S_S_S_id_param_2,
	.param .u64 .ptr .align 1 _Z19j2_propagate_kernelPdS_S_S_S_S_id_param_3,
	.param .u64 .ptr .align 1 _Z19j2_propagate_kernelPdS_S_S_S_S_id_param_4,
	.param .u64 .ptr .align 1 _Z19j2_propagate_kernelPdS_S_S_S_S_id_param_5,
	.param .u32 _Z19j2_propagate_kernelPdS_S_S_S_S_id_param_6,
	.param .f64 _Z19j2_propagate_kernelPdS_S_S_S_S_id_param_7
)
{
	.reg .pred 	%p<73>;
	.reg .b32 	%r<195>;
	.reg .b64 	%rd<169>;
	.reg .b64 	%fd<187>;

	ld.param.u32 	%r68, [_Z19j2_propagate_kernelPdS_S_S_S_S_id_param_6];
	mov.u32 	%r69, %ctaid.x;
	mov.u32 	%r70, %ntid.x;
	mov.u32 	%r71, %tid.x;
	mad.lo.s32 	%r1, %r69, %r70, %r71;
	setp.ge.s32 	%p1, %r1, %r68;
	@%p1 bra 	$L__BB0_71;
	ld.param.u64 	%rd149, [_Z19j2_propagate_kernelPdS_S_S_S_S_id_param_5];
	ld.param.u64 	%rd147, [_Z19j2_propagate_kernelPdS_S_S_S_S_id_param_4];
	ld.param.u64 	%rd145, [_Z19j2_propagate_kernelPdS_S_S_S_S_id_param_3];
	ld.param.u64 	%rd144, [_Z19j2_propagate_kernelPdS_S_S_S_S_id_param_2];
	ld.param.u64 	%rd143, [_Z19j2_propagate_kernelPdS_S_S_S_S_id_param_1];
	ld.param.u64 	%rd142, [_Z19j2_propagate_kernelPdS_S_S_S_S_id_param_0];
	cvta.to.global.u64 	%rd55, %rd142;
	cvta.to.global.u64 	%rd56, %rd143;
	cvta.to.global.u64 	%rd57, %rd144;
	cvta.to.global.u64 	%rd58, %rd145;
	cvta.to.global.u64 	%rd59, %rd147;
	cvta.to.global.u64 	%rd60, %rd149;
	mul.wide.s32 	%rd61, %r1, 8;
	add.s64 	%rd62, %rd55, %rd61;
	ld.global.f64 	%fd1, [%rd62];
	add.s64 	%rd63, %rd56, %rd61;
	ld.global.f64 	%fd54, [%rd63];
	add.s64 	%rd64, %rd57, %rd61;
	ld.global.f64 	%fd2, [%rd64];
	add.s64 	%rd65, %rd58, %rd61;
	ld.global.f64 	%fd3, [%rd65];
	add.s64 	%rd66, %rd59, %rd61;
	ld.global.f64 	%fd4, [%rd66];
	add.s64 	%rd67, %rd60, %rd61;
	ld.global.f64 	%fd5, [%rd67];
	ld.const.f64 	%fd55, [d_MU];
	mul.f64 	%fd56, %fd1, %fd1;
	mul.f64 	%fd57, %fd1, %fd56;
	div.rn.f64 	%fd58, %fd55, %fd57;
	sqrt.rn.f64 	%fd6, %fd58;
	mul.f64 	%fd59, %fd54, %fd54;
	mov.f64 	%fd60, 0d3FF0000000000000;
	sub.f64 	%fd7, %fd60, %fd59;
	mul.f64 	%fd61, %fd1, %fd7;
	ld.const.f64 	%fd62, [d_J2];
	mul.f64 	%fd63, %fd62, 0d4008000000000000;
	mul.f64 	%fd64, %fd63, %fd55;
	ld.const.f64 	%fd65, [d_RE];
	mul.f64 	%fd66, %fd64, %fd65;
	mul.f64 	%fd67, %fd65, %fd66;
	add.f64 	%fd68, %fd61, %fd61;
	mul.f64 	%fd69, %fd61, %fd68;
	div.rn.f64 	%fd8, %fd67, %fd69;
	abs.f64 	%fd9, %fd2;
	setp.neu.f64 	%p2, %fd9, 0d7FF0000000000000;
	@%p2 bra 	$L__BB0_3;
	mov.f64 	%fd75, 0d0000000000000000;
	mul.rn.f64 	%fd176, %fd2, %fd75;
	mov.b32 	%r175, 1;
	bra.uni 	$L__BB0_6;
$L__BB0_3:
	mul.f64 	%fd70, %fd2, 0d3FE45F306DC9C883;
	cvt.rni.s32.f64 	%r174, %fd70;
	cvt.rn.f64.s32 	%fd71, %r174;
	fma.rn.f64 	%fd72, %fd71, 0dBFF921FB54442D18, %fd2;
	fma.rn.f64 	%fd73, %fd71, 0dBC91A62633145C00, %fd72;
	fma.rn.f64 	%fd176, %fd71, 0dB97B839A252049C0, %fd73;
	setp.ltu.f64 	%p3, %fd9, 0d41E0000000000000;
	@%p3 bra 	$L__BB0_5;
	{ // callseq 0, 0
	.param .b64 param0;
	st.param.f64 	[param0], %fd2;
	.param .align 16 .b8 retval0[16];
	call.uni (retval0), 
	__internal_trig_reduction_slowpathd, 
	(
	param0
	);
	ld.param.f64 	%fd176, [retval0];
	ld.param.b32 	%r174, [retval0+8];
	} // callseq 0
$L__BB0_5:
	add.s32 	%r175, %r174, 1;
$L__BB0_6:
	setp.neu.f64 	%p4, %fd9, 0d7FF0000000000000;
	shl.b32 	%r74, %r175, 6;
	cvt.u64.u32 	%rd68, %r74;
	and.b64  	%rd69, %rd68, 64;
	mov.u64 	%rd70, __cudart_sin_cos_coeffs;
	add.s64 	%rd71, %rd70, %rd69;
	mul.rn.f64 	%fd76, %fd176, %fd176;
	and.b32  	%r75, %r175, 1;
	setp.eq.b32 	%p5, %r75, 1;
	selp.f64 	%fd77, 0dBDA8FF8320FD8164, 0d3DE5DB65F9785EBA, %p5;
	ld.global.nc.v2.f64 	{%fd78, %fd79}, [%rd71];
	fma.rn.f64 	%fd80, %fd77, %fd76, %fd78;
	fma.rn.f64 	%fd81, %fd80, %fd76, %fd79;
	ld.global.nc.v2.f64 	{%fd82, %fd83}, [%rd71+16];
	fma.rn.f64 	%fd84, %fd81, %fd76, %fd82;
	fma.rn.f64 	%fd85, %fd84, %fd76, %fd83;
	ld.global.nc.v2.f64 	{%fd86, %fd87}, [%rd71+32];
	fma.rn.f64 	%fd88, %fd85, %fd76, %fd86;
	fma.rn.f64 	%fd89, %fd88, %fd76, %fd87;
	fma.rn.f64 	%fd90, %fd89, %fd176, %fd176;
	fma.rn.f64 	%fd91, %fd89, %fd76, 0d3FF0000000000000;
	selp.f64 	%fd92, %fd91, %fd90, %p5;
	and.b32  	%r76, %r175, 2;
	setp.eq.s32 	%p6, %r76, 0;
	mov.f64 	%fd93, 0d0000000000000000;
	sub.f64 	%fd94, %fd93, %fd92;
	selp.f64 	%fd15, %fd92, %fd94, %p6;
	@%p4 bra 	$L__BB0_8;
	mov.f64 	%fd100, 0d0000000000000000;
	mul.rn.f64 	%fd177, %fd2, %fd100;
	mov.b32 	%r176, 0;
	bra.uni 	$L__BB0_10;
$L__BB0_8:
	mul.f64 	%fd95, %fd2, 0d3FE45F306DC9C883;
	cvt.rni.s32.f64 	%r176, %fd95;
	cvt.rn.f64.s32 	%fd96, %r176;
	fma.rn.f64 	%fd97, %fd96, 0dBFF921FB54442D18, %fd2;
	fma.rn.f64 	%fd98, %fd96, 0dBC91A62633145C00, %fd97;
	fma.rn.f64 	%fd177, %fd96, 0dB97B839A252049C0, %fd98;
	setp.ltu.f64 	%p7, %fd9, 0d41E0000000000000;
	@%p7 bra 	$L__BB0_10;
	{ // callseq 1, 0
	.param .b64 param0;
	st.param.f64 	[param0], %fd2;
	.param .align 16 .b8 retval0[16];
	call.uni (retval0), 
	__internal_trig_reduction_slowpathd, 
	(
	param0
	);
	ld.param.f64 	%fd177, [retval0];
	ld.param.b32 	%r176, [retval0+8];
	} // callseq 1
$L__BB0_10:
	ld.param.f64 	%fd174, [_Z19j2_propagate_kernelPdS_S_S_S_S_id_param_7];
	mul.f64 	%fd101, %fd1, %fd6;
	mul.f64 	%fd102, %fd1, %fd101;
	div.rn.f64 	%fd103, %fd8, %fd102;
	shl.b32 	%r79, %r176, 6;
	cvt.u64.u32 	%rd72, %r79;
	and.b64  	%rd73, %rd72, 64;
	mov.u64 	%rd74, __cudart_sin_cos_coeffs;
	add.s64 	%rd75, %rd74, %rd73;
	mul.rn.f64 	%fd104, %fd177, %fd177;
	and.b32  	%r80, %r176, 1;
	setp.eq.b32 	%p8, %r80, 1;
	selp.f64 	%fd105, 0dBDA8FF8320FD8164, 0d3DE5DB65F9785EBA, %p8;
	ld.global.nc.v2.f64 	{%fd106, %fd107}, [%rd75];
	fma.rn.f64 	%fd108, %fd105, %fd104, %fd106;
	fma.rn.f64 	%fd109, %fd108, %fd104, %fd107;
	ld.global.nc.v2.f64 	{%fd110, %fd111}, [%rd75+16];
	fma.rn.f64 	%fd112, %fd109, %fd104, %fd110;
	fma.rn.f64 	%fd113, %fd112, %fd104, %fd111;
	ld.global.nc.v2.f64 	{%fd114, %fd115}, [%rd75+32];
	fma.rn.f64 	%fd116, %fd113, %fd104, %fd114;
	fma.rn.f64 	%fd117, %fd116, %fd104, %fd115;
	fma.rn.f64 	%fd118, %fd117, %fd177, %fd177;
	fma.rn.f64 	%fd119, %fd117, %fd104, 0d3FF0000000000000;
	selp.f64 	%fd120, %fd119, %fd118, %p8;
	and.b32  	%r81, %r176, 2;
	setp.eq.s32 	%p9, %r81, 0;
	mov.f64 	%fd121, 0d0000000000000000;
	sub.f64 	%fd122, %fd121, %fd120;
	selp.f64 	%fd123, %fd120, %fd122, %p9;
	mul.f64 	%fd124, %fd15, %fd15;
	mul.f64 	%fd125, %fd123, %fd123;
	mul.f64 	%fd126, %fd15, %fd103;
	mul.f64 	%fd127, %fd174, %fd126;
	fma.rn.f64 	%fd128, %fd125, 0dC004000000000000, 0d4000000000000000;
	mul.f64 	%fd129, %fd103, %fd128;
	mul.f64 	%fd20, %fd174, %fd129;
	fma.rn.f64 	%fd130, %fd124, 0d4008000000000000, 0dBFF0000000000000;
	mul.f64 	%fd131, %fd130, 0d3FE0000000000000;
	mul.f64 	%fd132, %fd8, %fd131;
	sqrt.rn.f64 	%fd133, %fd7;
	mul.f64 	%fd134, %fd133, %fd132;
	div.rn.f64 	%fd135, %fd134, %fd102;
	add.f64 	%fd136, %fd6, %fd135;
	mul.f64 	%fd21, %fd174, %fd136;
	sub.f64 	%fd22, %fd3, %fd127;
	{
	.reg .b32 %temp; 
	mov.b64 	{%temp, %r82}, %fd22;
	}
	and.b32  	%r83, %r82, 2147483647;
	{
	.reg .b32 %temp; 
	mov.b64 	{%r84, %temp}, %fd22;
	}
	mov.f64 	%fd137, 0d401921FB54442D18;
	{
	.reg .b32 %temp; 
	mov.b64 	{%temp, %r85}, %fd137;
	}
	and.b32  	%r10, %r85, 2147483647;
	{
	.reg .b32 %temp; 
	mov.b64 	{%r87, %temp}, %fd137;
	}
	mov.b64 	%fd178, {%r84, %r83};
	mov.b64 	%fd185, {%r87, %r10};
	max.u32 	%r88, %r83, %r10;
	setp.lt.u32 	%p10, %r88, 2146435072;
	@%p10 bra 	$L__BB0_14;
	setp.num.f64 	%p26, %fd178, %fd178;
	setp.num.f64 	%p27, %fd185, %fd185;
	and.pred  	%p28, %p26, %p27;
	@%p28 bra 	$L__BB0_13;
	mov.f64 	%fd147, 0d401921FB54442D18;
	add.rn.f64 	%fd180, %fd22, %fd147;
	bra.uni 	$L__BB0_30;
$L__BB0_13:
	setp.eq.f64 	%p29, %fd178, 0d7FF0000000000000;
	selp.f64 	%fd180, 0dFFF8000000000000, %fd22, %p29;
	bra.uni 	$L__BB0_30;
$L__BB0_14:
	setp.eq.f64 	%p11, %fd185, 0d0000000000000000;
	mov.f64 	%fd180, 0dFFF8000000000000;
	@%p11 bra 	$L__BB0_30;
	setp.ltu.f64 	%p12, %fd178, %fd185;
	mov.f64 	%fd180, %fd22;
	@%p12 bra 	$L__BB0_30;
	{
	.reg .b32 %temp; 
	mov.b64 	{%temp, %r89}, %fd178;
	}
	shr.u32 	%r177, %r89, 20;
	{
	.reg .b32 %temp; 
	mov.b64 	{%temp, %r12}, %fd185;
	}
	shr.u32 	%r178, %r12, 20;
	setp.gt.u32 	%p13, %r89, 1048575;
	@%p13 bra 	$L__BB0_18;
	mul.f64 	%fd178, %fd178, 0d4350000000000000;
	{
	.reg .b32 %temp; 
	mov.b64 	{%temp, %r90}, %fd178;
	}
	shr.u32 	%r91, %r90, 20;
	add.s32 	%r92, %r177, %r91;
	add.s32 	%r177, %r92, -54;
$L__BB0_18:
	setp.gt.u32 	%p14, %r12, 1048575;
	mov.f64 	%fd179, %fd185;
	@%p14 bra 	$L__BB0_20;
	mul.f64 	%fd179, %fd185, 0d4350000000000000;
	{
	.reg .b32 %temp; 
	mov.b64 	{%temp, %r93}, %fd179;
	}
	shr.u32 	%r94, %r93, 20;
	add.s32 	%r95, %r178, %r94;
	add.s32 	%r178, %r95, -54;
$L__BB0_20:
	mov.b64 	%rd77, %fd178;
	mov.b64 	%rd78, %fd179;
	and.b64  	%rd79, %rd77, 4503599627370495;
	or.b64  	%rd152, %rd79, 4503599627370496;
	and.b64  	%rd80, %rd78, 4503599627370495;
	or.b64  	%rd2, %rd80, 4503599627370496;
	sub.s32 	%r18, %r177, %r178;
	min.s32 	%r19, %r18, 0;
	add.s32 	%r96, %r178, %r19;
	sub.s32 	%r97, %r177, %r96;
	add.s32 	%r98, %r97, 1;
	and.b32  	%r20, %r98, 3;
	setp.eq.s32 	%p15, %r20, 0;
	mov.u32 	%r181, %r18;
	@%p15 bra 	$L__BB0_23;
	neg.s32 	%r179, %r20;
	mov.u32 	%r181, %r18;
$L__BB0_22:
	.pragma "nounroll";
	sub.s64 	%rd81, %rd152, %rd2;
	mov.b64 	%fd139, %rd81;
	{
	.reg .b32 %temp; 
	mov.b64 	{%temp, %r99}, %fd139;
	}
	setp.lt.s32 	%p16, %r99, 0;
	selp.b64 	%rd155, %rd152, %rd81, %p16;
	shl.b64 	%rd152, %rd155, 1;
	add.s32 	%r181, %r181, -1;
	add.s32 	%r179, %r179, 1;
	setp.ne.s32 	%p17, %r179, 0;
	@%p17 bra 	$L__BB0_22;
$L__BB0_23:
	sub.s32 	%r100, %r18, %r19;
	setp.lt.u32 	%p18, %r100, 3;
	@%p18 bra 	$L__BB0_25;
$L__BB0_24:
	sub.s64 	%rd82, %rd152, %rd2;
	mov.b64 	%fd140, %rd82;
	{
	.reg .b32 %temp; 
	mov.b64 	{%temp, %r101}, %fd140;
	}
	setp.lt.s32 	%p19, %r101, 0;
	selp.b64 	%rd83, %rd152, %rd82, %p19;
	shl.b64 	%rd84, %rd83, 1;
	sub.s64 	%rd85, %rd84, %rd2;
	mov.b64 	%fd141, %rd85;
	{
	.reg .b32 %temp; 
	mov.b64 	{%temp, %r102}, %fd141;
	}
	setp.lt.s32 	%p20, %r102, 0;
	selp.b64 	%rd86, %rd84, %rd85, %p20;
	shl.b64 	%rd87, %rd86, 1;
	sub.s64 	%rd88, %rd87, %rd2;
	mov.b64 	%fd142, %rd88;
	{
	.reg .b32 %temp; 
	mov.b64 	{%temp, %r103}, %fd142;
	}
	setp.lt.s32 	%p21, %r103, 0;
	selp.b64 	%rd89, %rd87, %rd88, %p21;
	shl.b64 	%rd90, %rd89, 1;
	sub.s64 	%rd91, %rd90, %rd2;
	mov.b64 	%fd143, %rd91;
	{
	.reg .b32 %temp; 
	mov.b64 	{%temp, %r104}, %fd143;
	}
	setp.lt.s32 	%p22, %r104, 0;
	selp.b64 	%rd155, %rd90, %rd91, %p22;
	shl.b64 	%rd152, %rd155, 1;
	add.s32 	%r28, %r181, -4;
	setp.gt.s32 	%p23, %r181, 3;
	mov.u32 	%r181, %r28;
	@%p23 bra 	$L__BB0_24;
$L__BB0_25:
	and.b64  	%rd12, %rd155, 9223372036854775807;
	setp.eq.s64 	%p24, %rd12, 0;
	mov.b64 	%rd156, 0;
	@%p24 bra 	$L__BB0_29;
	mov.b64 	%fd144, %rd12;
	mul.f64 	%fd145, %fd144, 0d4350000000000000;
	{
	.reg .b32 %temp; 
	mov.b64 	{%temp, %r105}, %fd145;
	}
	shr.u32 	%r106, %r105, 20;
	sub.s32 	%r107, 55, %r106;
	sub.s32 	%r29, %r178, %r107;
	shl.b64 	%rd13, %rd12, %r107;
	setp.gt.s32 	%p25, %r29, 0;
	@%p25 bra 	$L__BB0_28;
	sub.s32 	%r109, 1, %r29;
	shr.u64 	%rd156, %rd13, %r109;
	bra.uni 	$L__BB0_29;
$L__BB0_28:
	add.s32 	%r108, %r29, -1;
	cvt.u64.u32 	%rd93, %r108;
	shl.b64 	%rd94, %rd93, 52;
	add.s64 	%rd156, %rd94, %rd13;
$L__BB0_29:
	mov.b64 	%fd146, %rd156;
	copysign.f64 	%fd180, %fd22, %fd146;
$L__BB0_30:
	ld.param.u64 	%rd146, [_Z19j2_propagate_kernelPdS_S_S_S_S_id_param_3];
	setp.lt.f64 	%p30, %fd180, 0d0000000000000000;
	add.f64 	%fd148, %fd180, 0d401921FB54442D18;
	selp.f64 	%fd149, %fd148, %fd180, %p30;
	cvta.to.global.u64 	%rd95, %rd146;
	mov.u32 	%r111, %ctaid.x;
	mov.u32 	%r112, %ntid.x;
	mov.u32 	%r113, %tid.x;
	mad.lo.s32 	%r114, %r111, %r112, %r113;
	mul.wide.s32 	%rd96, %r114, 8;
	add.s64 	%rd97, %rd95, %rd96;
	st.global.f64 	[%rd97], %fd149;
	add.f64 	%fd33, %fd4, %fd20;
	{
	.reg .b32 %temp; 
	mov.b64 	{%temp, %r115}, %fd33;
	}
	and.b32  	%r116, %r115, 2147483647;
	{
	.reg .b32 %temp; 
	mov.b64 	{%r117, %temp}, %fd33;
	}
	mov.b64 	%fd181, {%r117, %r116};
	max.u32 	%r118, %r116, %r10;
	setp.lt.u32 	%p31, %r118, 2146435072;
	@%p31 bra 	$L__BB0_34;
	setp.num.f64 	%p47, %fd181, %fd181;
	setp.num.f64 	%p48, %fd185, %fd185;
	and.pred  	%p49, %p47, %p48;
	@%p49 bra 	$L__BB0_33;
	mov.f64 	%fd159, 0d401921FB54442D18;
	add.rn.f64 	%fd183, %fd33, %fd159;
	bra.uni 	$L__BB0_50;
$L__BB0_33:
	setp.eq.f64 	%p50, %fd181, 0d7FF0000000000000;
	selp.f64 	%fd183, 0dFFF8000000000000, %fd33, %p50;
	bra.uni 	$L__BB0_50;
$L__BB0_34:
	setp.eq.f64 	%p32, %fd185, 0d0000000000000000;
	mov.f64 	%fd183, 0dFFF8000000000000;
	@%p32 bra 	$L__BB0_50;
	setp.ltu.f64 	%p33, %fd181, %fd185;
	mov.f64 	%fd183, %fd33;
	@%p33 bra 	$L__BB0_50;
	{
	.reg .b32 %temp; 
	mov.b64 	{%temp, %r119}, %fd181;
	}
	shr.u32 	%r183, %r119, 20;
	{
	.reg .b32 %temp; 
	mov.b64 	{%temp, %r31}, %fd185;
	}
	shr.u32 	%r184, %r31, 20;
	setp.gt.u32 	%p34, %r119, 1048575;
	@%p34 bra 	$L__BB0_38;
	mul.f64 	%fd181, %fd181, 0d4350000000000000;
	{
	.reg .b32 %temp; 
	mov.b64 	{%temp, %r120}, %fd181;
	}
	shr.u32 	%r121, %r120, 20;
	add.s32 	%r122, %r183, %r121;
	add.s32 	%r183, %r122, -54;
$L__BB0_38:
	setp.gt.u32 	%p35, %r31, 1048575;
	mov.f64 	%fd182, %fd185;
	@%p35 bra 	$L__BB0_40;
	mul.f64 	%fd182, %fd185, 0d4350000000000000;
	{
	.reg .b32 %temp; 
	mov.b64 	{%temp, %r123}, %fd182;
	}
	shr.u32 	%r124, %r123, 20;
	add.s32 	%r125, %r184, %r124;
	add.s32 	%r184, %r125, -54;
$L__BB0_40:
	mov.b64 	%rd99, %fd181;
	mov.b64 	%rd100, %fd182;
	and.b64  	%rd101, %rd99, 4503599627370495;
	or.b64  	%rd158, %rd101, 4503599627370496;
	and.b64  	%rd102, %rd100, 4503599627370495;
	or.b64  	%rd18, %rd102, 4503599627370496;
	sub.s32 	%r37, %r183, %r184;
	min.s32 	%r38, %r37, 0;
	add.s32 	%r126, %r184, %r38;
	sub.s32 	%r127, %r183, %r126;
	add.s32 	%r128, %r127, 1;
	and.b32  	%r39, %r128, 3;
	setp.eq.s32 	%p36, %r39, 0;
	mov.u32 	%r187, %r37;
	@%p36 bra 	$L__BB0_43;
	neg.s32 	%r185, %r39;
	mov.u32 	%r187, %r37;
$L__BB0_42:
	.pragma "nounroll";
	sub.s64 	%rd103, %rd158, %rd18;
	mov.b64 	%fd151, %rd103;
	{
	.reg .b32 %temp; 
	mov.b64 	{%temp, %r129}, %fd151;
	}
	setp.lt.s32 	%p37, %r129, 0;
	selp.b64 	%rd161, %rd158, %rd103, %p37;
	shl.b64 	%rd158, %rd161, 1;
	add.s32 	%r187, %r187, -1;
	add.s32 	%r185, %r185, 1;
	setp.ne.s32 	%p38, %r185, 0;
	@%p38 bra 	$L__BB0_42;
$L__BB0_43:
	sub.s32 	%r130, %r37, %r38;
	setp.lt.u32 	%p39, %r130, 3;
	@%p39 bra 	$L__BB0_45;
$L__BB0_44:
	sub.s64 	%rd104, %rd158, %rd18;
	mov.b64 	%fd152, %rd104;
	{
	.reg .b32 %temp; 
	mov.b64 	{%temp, %r131}, %fd152;
	}
	setp.lt.s32 	%p40, %r131, 0;
	selp.b64 	%rd105, %rd158, %rd104, %p40;
	shl.b64 	%rd106, %rd105, 1;
	sub.s64 	%rd107, %rd106, %rd18;
	mov.b64 	%fd153, %rd107;
	{
	.reg .b32 %temp; 
	mov.b64 	{%temp, %r132}, %fd153;
	}
	setp.lt.s32 	%p41, %r132, 0;
	selp.b64 	%rd108, %rd106, %rd107, %p41;
	shl.b64 	%rd109, %rd108, 1;
	sub.s64 	%rd110, %rd109, %rd18;
	mov.b64 	%fd154, %rd110;
	{
	.reg .b32 %temp; 
	mov.b64 	{%temp, %r133}, %fd154;
	}
	setp.lt.s32 	%p42, %r133, 0;
	selp.b64 	%rd111, %rd109, %rd110, %p42;
	shl.b64 	%rd112, %rd111, 1;
	sub.s64 	%rd113, %rd112, %rd18;
	mov.b64 	%fd155, %rd113;
	{
	.reg .b32 %temp; 
	mov.b64 	{%temp, %r134}, %fd155;
	}
	setp.lt.s32 	%p43, %r134, 0;
	selp.b64 	%rd161, %rd112, %rd113, %p43;
	shl.b64 	%rd158, %rd161, 1;
	add.s32 	%r47, %r187, -4;
	setp.gt.s32 	%p44, %r187, 3;
	mov.u32 	%r187, %r47;
	@%p44 bra 	$L__BB0_44;
$L__BB0_45:
	and.b64  	%rd28, %rd161, 9223372036854775807;
	setp.eq.s64 	%p45, %rd28, 0;
	mov.b64 	%rd162, 0;
	@%p45 bra 	$L__BB0_49;
	mov.b64 	%fd156, %rd28;
	mul.f64 	%fd157, %fd156, 0d4350000000000000;
	{
	.reg .b32 %temp; 
	mov.b64 	{%temp, %r135}, %fd157;
	}
	shr.u32 	%r136, %r135, 20;
	sub.s32 	%r137, 55, %r136;
	sub.s32 	%r48, %r184, %r137;
	shl.b64 	%rd29, %rd28, %r137;
	setp.gt.s32 	%p46, %r48, 0;
	@%p46 bra 	$L__BB0_48;
	sub.s32 	%r139, 1, %r48;
	shr.u64 	%rd162, %rd29, %r139;
	bra.uni 	$L__BB0_49;
$L__BB0_48:
	add.s32 	%r138, %r48, -1;
	cvt.u64.u32 	%rd115, %r138;
	shl.b64 	%rd116, %rd115, 52;
	add.s64 	%rd162, %rd116, %rd29;
$L__BB0_49:
	mov.b64 	%fd158, %rd162;
	copysign.f64 	%fd183, %fd33, %fd158;
$L__BB0_50:
	ld.param.u64 	%rd148, [_Z19j2_propagate_kernelPdS_S_S_S_S_id_param_4];
	setp.lt.f64 	%p51, %fd183, 0d0000000000000000;
	add.f64 	%fd160, %fd183, 0d401921FB54442D18;
	selp.f64 	%fd161, %fd160, %fd183, %p51;
	cvta.to.global.u64 	%rd117, %rd148;
	add.s64 	%rd119, %rd117, %rd96;
	st.global.f64 	[%rd119], %fd161;
	add.f64 	%fd43, %fd5, %fd21;
	{
	.reg .b32 %temp; 
	mov.b64 	{%temp, %r145}, %fd43;
	}
	and.b32  	%r146, %r145, 2147483647;
	{
	.reg .b32 %temp; 
	mov.b64 	{%r147, %temp}, %fd43;
	}
	mov.b64 	%fd184, {%r147, %r146};
	max.u32 	%r148, %r146, %r10;
	setp.lt.u32 	%p52, %r148, 2146435072;
	@%p52 bra 	$L__BB0_54;
	setp.num.f64 	%p68, %fd184, %fd184;
	setp.num.f64 	%p69, %fd185, %fd185;
	and.pred  	%p70, %p68, %p69;
	@%p70 bra 	$L__BB0_53;
	mov.f64 	%fd171, 0d401921FB54442D18;
	add.rn.f64 	%fd186, %fd43, %fd171;
	bra.uni 	$L__BB0_70;
$L__BB0_53:
	setp.eq.f64 	%p71, %fd184, 0d7FF0000000000000;
	selp.f64 	%fd186, 0dFFF8000000000000, %fd43, %p71;
	bra.uni 	$L__BB0_70;
$L__BB0_54:
	setp.eq.f64 	%p53, %fd185, 0d0000000000000000;
	mov.f64 	%fd186, 0dFFF8000000000000;
	@%p53 bra 	$L__BB0_70;
	setp.ltu.f64 	%p54, %fd184, %fd185;
	mov.f64 	%fd186, %fd43;
	@%p54 bra 	$L__BB0_70;
	{
	.reg .b32 %temp; 
	mov.b64 	{%temp, %r149}, %fd184;
	}
	shr.u32 	%r189, %r149, 20;
	{
	.reg .b32 %temp; 
	mov.b64 	{%temp, %r50}, %fd185;
	}
	shr.u32 	%r190, %r50, 20;
	setp.gt.u32 	%p55, %r149, 1048575;
	@%p55 bra 	$L__BB0_58;
	mul.f64 	%fd184, %fd184, 0d4350000000000000;
	{
	.reg .b32 %temp; 
	mov.b64 	{%temp, %r150}, %fd184;
	}
	shr.u32 	%r151, %r150, 20;
	add.s32 	%r152, %r189, %r151;
	add.s32 	%r189, %r152, -54;
$L__BB0_58:
	setp.gt.u32 	%p56, %r50, 1048575;
	@%p56 bra 	$L__BB0_60;
	mul.f64 	%fd185, %fd185, 0d4350000000000000;
	{
	.reg .b32 %temp; 
	mov.b64 	{%temp, %r153}, %fd185;
	}
	shr.u32 	%r154, %r153, 20;
	add.s32 	%r155, %r190, %r154;
	add.s32 	%r190, %r155, -54;
$L__BB0_60:
	mov.b64 	%rd121, %fd184;
	mov.b64 	%rd122, %fd185;
	and.b64  	%rd123, %rd121, 4503599627370495;
	or.b64  	%rd164, %rd123, 4503599627370496;
	and.b64  	%rd124, %rd122, 4503599627370495;
	or.b64  	%rd34, %rd124, 4503599627370496;
	sub.s32 	%r56, %r189, %r190;
	min.s32 	%r57, %r56, 0;
	add.s32 	%r156, %r190, %r57;
	sub.s32 	%r157, %r189, %r156;
	add.s32 	%r158, %r157, 1;
	and.b32  	%r58, %r158, 3;
	setp.eq.s32 	%p57, %r58, 0;
	mov.u32 	%r193, %r56;
	@%p57 bra 	$L__BB0_63;
	neg.s32 	%r191, %r58;
	mov.u32 	%r193, %r56;
$L__BB0_62:
	.pragma "nounroll";
	sub.s64 	%rd125, %rd164, %rd34;
	mov.b64 	%fd163, %rd125;
	{
	.reg .b32 %temp; 
	mov.b64 	{%temp, %r159}, %fd163;
	}
	setp.lt.s32 	%p58, %r159, 0;
	selp.b64 	%rd167, %rd164, %rd125, %p58;
	shl.b64 	%rd164, %rd167, 1;
	add.s32 	%r193, %r193, -1;
	add.s32 	%r191, %r191, 1;
	setp.ne.s32 	%p59, %r191, 0;
	@%p59 bra 	$L__BB0_62;
$L__BB0_63:
	sub.s32 	%r160, %r56, %r57;
	setp.lt.u32 	%p60, %r160, 3;
	@%p60 bra 	$L__BB0_65;
$L__BB0_64:
	sub.s64 	%rd126, %rd164, %rd34;
	mov.b64 	%fd164, %rd126;
	{
	.reg .b32 %temp; 
	mov.b64 	{%temp, %r161}, %fd164;
	}
	setp.lt.s32 	%p61, %r161, 0;
	selp.b64 	%rd127, %rd164, %rd126, %p61;
	shl.b64 	%rd128, %rd127, 1;
	sub.s64 	%rd129, %rd128, %rd34;
	mov.b64 	%fd165, %rd129;
	{
	.reg .b32 %temp; 
	mov.b64 	{%temp, %r162}, %fd165;
	}
	setp.lt.s32 	%p62, %r162, 0;
	selp.b64 	%rd130, %rd128, %rd129, %p62;
	shl.b64 	%rd131, %rd130, 1;
	sub.s64 	%rd132, %rd131, %rd34;
	mov.b64 	%fd166, %rd132;
	{
	.reg .b32 %temp; 
	mov.b64 	{%temp, %r163}, %fd166;
	}
	setp.lt.s32 	%p63, %r163, 0;
	selp.b64 	%rd133, %rd131, %rd132, %p63;
	shl.b64 	%rd134, %rd133, 1;
	sub.s64 	%rd135, %rd134, %rd34;
	mov.b64 	%fd167, %rd135;
	{
	.reg .b32 %temp; 
	mov.b64 	{%temp, %r164}, %fd167;
	}
	setp.lt.s32 	%p64, %r164, 0;
	selp.b64 	%rd167, %rd134, %rd135, %p64;
	shl.b64 	%rd164, %rd167, 1;
	add.s32 	%r66, %r193, -4;
	setp.gt.s32 	%p65, %r193, 3;
	mov.u32 	%r193, %r66;
	@%p65 bra 	$L__BB0_64;
$L__BB0_65:
	and.b64  	%rd44, %rd167, 9223372036854775807;
	setp.eq.s64 	%p66, %rd44, 0;
	mov.b64 	%rd168, 0;
	@%p66 bra 	$L__BB0_69;
	mov.b64 	%fd168, %rd44;
	mul.f64 	%fd169, %fd168, 0d4350000000000000;
	{
	.reg .b32 %temp; 
	mov.b64 	{%temp, %r165}, %fd169;
	}
	shr.u32 	%r166, %r165, 20;
	sub.s32 	%r167, 55, %r166;
	sub.s32 	%r67, %r190, %r167;
	shl.b64 	%rd45, %rd44, %r167;
	setp.gt.s32 	%p67, %r67, 0;
	@%p67 bra 	$L__BB0_68;
	sub.s32 	%r169, 1, %r67;
	shr.u64 	%rd168, %rd45, %r169;
	bra.uni 	$L__BB0_69;
$L__BB0_68:
	add.s32 	%r168, %r67, -1;
	cvt.u64.u32 	%rd137, %r168;
	shl.b64 	%rd138, %rd137, 52;
	add.s64 	%rd168, %rd138, %rd45;
$L__BB0_69:
	mov.b64 	%fd170, %rd168;
	copysign.f64 	%fd186, %fd43, %fd170;
$L__BB0_70:
	ld.param.u64 	%rd150, [_Z19j2_propagate_kernelPdS_S_S_S_S_id_param_5];
	setp.lt.f64 	%p72, %fd186, 0d0000000000000000;
	add.f64 	%fd172, %fd186, 0d401921FB54442D18;
	selp.f64 	%fd173, %fd172, %fd186, %p72;
	cvta.to.global.u64 	%rd139, %rd150;
	add.s64 	%rd141, %rd139, %rd96;
	st.global.f64 	[%rd141], %fd173;
$L__BB0_71:
	ret;

}
	// .globl	_Z24compute_positions_kernelPdS_S_S_S_S_S_S_S_i
.visible .entry _Z24compute_positions_kernelPdS_S_S_S_S_S_S_S_i(
	.param .u64 .ptr .align 1 _Z24compute_positions_kernelPdS_S_S_S_S_S_S_S_i_param_0,
	.param .u64 .ptr .align 1 _Z24compute_positions_kernelPdS_S_S_S_S_S_S_S_i_param_1,
	.param .u64 .ptr .align 1 _Z24compute_positions_kernelPdS_S_S_S_S_S_S_S_i_param_2,
	.param .u64 .ptr .align 1 _Z24compute_positions_kernelPdS_S_S_S_S_S_S_S_i_param_3,
	.param .u64 .ptr .align 1 _Z24compute_positions_kernelPdS_S_S_S_S_S_S_S_i_param_4,
	.param .u64 .ptr .align 1 _Z24compute_positions_kernelPdS_S_S_S_S_S_S_S_i_param_5,
	.param .u64 .ptr .align 1 _Z24compute_positions_kernelPdS_S_S_S_S_S_S_S_i_param_6,
	.param .u64 .ptr .align 1 _Z24compute_positions_kernelPdS_S_S_S_S_S_S_S_i_param_7,
	.param .u64 .ptr .align 1 _Z24compute_positions_kernelPdS_S_S_S_S_S_S_S_i_param_8,
	.param .u32 _Z24compute_positions_kernelPdS_S_S_S_S_S_S_S_i_param_9
)
{
	.reg .pred 	%p<56>;
	.reg .b32 	%r<133>;
	.reg .b64 	%rd<83>;
	.reg .b64 	%fd<488>;

	ld.param.u32 	%r50, [_Z24compute_positions_kernelPdS_S_S_S_S_S_S_S_i_param_9];
	mov.u32 	%r51, %ctaid.x;
	mov.u32 	%r52, %ntid.x;
	mov.u32 	%r53, %tid.x;
	mad.lo.s32 	%r1, %r51, %r52, %r53;
	setp.ge.s32 	%p3, %r1, %r50;
	@%p3 bra 	$L__BB1_61;
	ld.param.u64 	%rd79, [_Z24compute_positions_kernelPdS_S_S_S_S_S_S_S_i_param_5];
	ld.param.u64 	%rd78, [_Z24compute_positions_kernelPdS_S_S_S_S_S_S_S_i_param_4];
	ld.param.u64 	%rd77, [_Z24compute_positions_kernelPdS_S_S_S_S_S_S_S_i_param_3];
	ld.param.u64 	%rd76, [_Z24compute_positions_kernelPdS_S_S_S_S_S_S_S_i_param_2];
	ld.param.u64 	%rd75, [_Z24compute_positions_kernelPdS_S_S_S_S_S_S_S_i_param_1];
	ld.param.u64 	%rd74, [_Z24compute_positions_kernelPdS_S_S_S_S_S_S_S_i_param_0];
	cvta.to.global.u64 	%rd10, %rd74;
	cvta.to.global.u64 	%rd11, %rd75;
	cvta.to.global.u64 	%rd12, %rd76;
	cvta.to.global.u64 	%rd13, %rd77;
	cvta.to.global.u64 	%rd14, %rd78;
	cvta.to.global.u64 	%rd15, %rd79;
	mul.wide.s32 	%rd16, %r1, 8;
	add.s64 	%rd17, %rd10, %rd16;
	ld.global.f64 	%fd1, [%rd17];
	add.s64 	%rd18, %rd11, %rd16;
	ld.global.f64 	%fd2, [%rd18];
	add.s64 	%rd19, %rd12, %rd16;
	ld.global.f64 	%fd3, [%rd19];
	add.s64 	%rd20, %rd13, %rd16;
	ld.global.f64 	%fd4, [%rd20];
	add.s64 	%rd21, %rd14, %rd16;
	ld.global.f64 	%fd5, [%rd21];
	add.s64 	%rd22, %rd15, %rd16;
	ld.global.f64 	%fd6, [%rd22];
	abs.f64 	%fd7, %fd6;
	setp.neu.f64 	%p4, %fd7, 0d7FF0000000000000;
	@%p4 bra 	$L__BB1_3;
	mov.f64 	%fd94, 0d0000000000000000;
	mul.rn.f64 	%fd467, %fd6, %fd94;
	mov.b32 	%r115, 0;
	bra.uni 	$L__BB1_5;
$L__BB1_3:
	mul.f64 	%fd89, %fd6, 0d3FE45F306DC9C883;
	cvt.rni.s32.f64 	%r115, %fd89;
	cvt.rn.f64.s32 	%fd90, %r115;
	fma.rn.f64 	%fd91, %fd90, 0dBFF921FB54442D18, %fd6;
	fma.rn.f64 	%fd92, %fd90, 0dBC91A62633145C00, %fd91;
	fma.rn.f64 	%fd467, %fd90, 0dB97B839A252049C0, %fd92;
	setp.ltu.f64 	%p5, %fd7, 0d41E0000000000000;
	@%p5 bra 	$L__BB1_5;
	{ // callseq 2, 0
	.param .b64 param0;
	st.param.f64 	[param0], %fd6;
	.param .align 16 .b8 retval0[16];
	call.uni (retval0), 
	__internal_trig_reduction_slowpathd, 
	(
	param0
	);
	ld.param.f64 	%fd467, [retval0];
	ld.param.b32 	%r115, [retval0+8];
	} // callseq 2
$L__BB1_5:
	setp.neu.f64 	%p6, %fd7, 0d7FF0000000000000;
	shl.b32 	%r56, %r115, 6;
	cvt.u64.u32 	%rd23, %r56;
	and.b64  	%rd24, %rd23, 64;
	mov.u64 	%rd25, __cudart_sin_cos_coeffs;
	add.s64 	%rd26, %rd25, %rd24;
	mul.rn.f64 	%fd95, %fd467, %fd467;
	and.b32  	%r57, %r115, 1;
	setp.eq.b32 	%p7, %r57, 1;
	selp.f64 	%fd96, 0dBDA8FF8320FD8164, 0d3DE5DB65F9785EBA, %p7;
	ld.global.nc.v2.f64 	{%fd97, %fd98}, [%rd26];
	fma.rn.f64 	%fd99, %fd96, %fd95, %fd97;
	fma.rn.f64 	%fd100, %fd99, %fd95, %fd98;
	ld.global.nc.v2.f64 	{%fd101, %fd102}, [%rd26+16];
	fma.rn.f64 	%fd103, %fd100, %fd95, %fd101;
	fma.rn.f64 	%fd104, %fd103, %fd95, %fd102;
	ld.global.nc.v2.f64 	{%fd105, %fd106}, [%rd26+32];
	fma.rn.f64 	%fd107, %fd104, %fd95, %fd105;
	fma.rn.f64 	%fd108, %fd107, %fd95, %fd106;
	fma.rn.f64 	%fd109, %fd108, %fd467, %fd467;
	fma.rn.f64 	%fd110, %fd108, %fd95, 0d3FF0000000000000;
	selp.f64 	%fd111, %fd110, %fd109, %p7;
	and.b32  	%r58, %r115, 2;
	setp.eq.s32 	%p8, %r58, 0;
	mov.f64 	%fd112, 0d0000000000000000;
	sub.f64 	%fd113, %fd112, %fd111;
	selp.f64 	%fd114, %fd111, %fd113, %p8;
	mul.f64 	%fd115, %fd2, %fd114;
	sub.f64 	%fd12, %fd6, %fd115;
	@%p6 bra 	$L__BB1_7;
	mov.f64 	%fd121, 0d0000000000000000;
	mul.rn.f64 	%fd469, %fd6, %fd121;
	mov.b32 	%r117, 1;
	bra.uni 	$L__BB1_10;
$L__BB1_7:
	mul.f64 	%fd116, %fd6, 0d3FE45F306DC9C883;
	cvt.rni.s32.f64 	%r116, %fd116;
	cvt.rn.f64.s32 	%fd117, %r116;
	fma.rn.f64 	%fd118, %fd117, 0dBFF921FB54442D18, %fd6;
	fma.rn.f64 	%fd119, %fd117, 0dBC91A62633145C00, %fd118;
	fma.rn.f64 	%fd469, %fd117, 0dB97B839A252049C0, %fd119;
	setp.ltu.f64 	%p9, %fd7, 0d41E0000000000000;
	@%p9 bra 	$L__BB1_9;
	{ // callseq 3, 0
	.param .b64 param0;
	st.param.f64 	[param0], %fd6;
	.param .align 16 .b8 retval0[16];
	call.uni (retval0), 
	__internal_trig_reduction_slowpathd, 
	(
	param0
	);
	ld.param.f64 	%fd469, [retval0];
	ld.param.b32 	%r116, [retval0+8];
	} // callseq 3
$L__BB1_9:
	add.s32 	%r117, %r116, 1;
$L__BB1_10:
	shl.b32 	%r61, %r117, 6;
	cvt.u64.u32 	%rd27, %r61;
	and.b64  	%rd28, %rd27, 64;
	add.s64 	%rd30, %rd25, %rd28;
	mul.rn.f64 	%fd122, %fd469, %fd469;
	and.b32  	%r62, %r117, 1;
	setp.eq.b32 	%p10, %r62, 1;
	selp.f64 	%fd123, 0dBDA8FF8320FD8164, 0d3DE5DB65F9785EBA, %p10;
	ld.global.nc.v2.f64 	{%fd124, %fd125}, [%rd30];
	fma.rn.f64 	%fd126, %fd123, %fd122, %fd124;
	fma.rn.f64 	%fd127, %fd126, %fd122, %fd125;
	ld.global.nc.v2.f64 	{%fd128, %fd129}, [%rd30+16];
	fma.rn.f64 	%fd130, %fd127, %fd122, %fd128;
	fma.rn.f64 	%fd131, %fd130, %fd122, %fd129;
	ld.global.nc.v2.f64 	{%fd132, %fd133}, [%rd30+32];
	fma.rn.f64 	%fd134, %fd131, %fd122, %fd132;
	fma.rn.f64 	%fd135, %fd134, %fd122, %fd133;
	fma.rn.f64 	%fd136, %fd135, %fd469, %fd469;
	fma.rn.f64 	%fd137, %fd135, %fd122, 0d3FF0000000000000;
	selp.f64 	%fd138, %fd137, %fd136, %p10;
	and.b32  	%r63, %r117, 2;
	setp.eq.s32 	%p11, %r63, 0;
	mov.f64 	%fd139, 0d0000000000000000;
	sub.f64 	%fd140, %fd139, %fd138;
	selp.f64 	%fd141, %fd138, %fd140, %p11;
	mul.f64 	%fd142, %fd2, %fd141;
	mov.f64 	%fd143, 0d3FF0000000000000;
	sub.f64 	%fd144, %fd143, %fd142;
	sub.f64 	%fd145, %fd12, %fd6;
	div.rn.f64 	%fd146, %fd145, %fd144;
	sub.f64 	%fd18, %fd6, %fd146;
	mul.f64 	%fd19, %fd18, 0d3FE0000000000000;
	abs.f64 	%fd20, %fd19;
	setp.neu.f64 	%p12, %fd20, 0d7FF0000000000000;
	@%p12 bra 	$L__BB1_12;
	mov.f64 	%fd152, 0d0000000000000000;
	mul.rn.f64 	%fd471, %fd19, %fd152;
	mov.pred 	%p55, -1;
	bra.uni 	$L__BB1_15;
$L__BB1_12:
	mul.f64 	%fd147, %fd19, 0d3FE45F306DC9C883;
	cvt.rni.s32.f64 	%r118, %fd147;
	cvt.rn.f64.s32 	%fd148, %r118;
	fma.rn.f64 	%fd149, %fd148, 0dBFF921FB54442D18, %fd19;
	fma.rn.f64 	%fd150, %fd148, 0dBC91A62633145C00, %fd149;
	fma.rn.f64 	%fd471, %fd148, 0dB97B839A252049C0, %fd150;
	setp.ltu.f64 	%p13, %fd20, 0d41E0000000000000;
	@%p13 bra 	$L__BB1_14;
	{ // callseq 4, 0
	.param .b64 param0;
	st.param.f64 	[param0], %fd19;
	.param .align 16 .b8 retval0[16];
	call.uni (retval0), 
	__internal_trig_reduction_slowpathd, 
	(
	param0
	);
	ld.param.f64 	%fd471, [retval0];
	ld.param.b32 	%r118, [retval0+8];
	} // callseq 4
$L__BB1_14:
	and.b32  	%r65, %r118, 1;
	setp.eq.b32 	%p14, %r65, 1;
	not.pred 	%p55, %p14;
$L__BB1_15:
	mul.f64 	%fd153, %fd471, %fd471;
	fma.rn.f64 	%fd154, %fd153, 0d3EE48DAC2799BCB9, 0dBEF9757C5B27EBB1;
	fma.rn.f64 	%fd155, %fd154, %fd153, 0d3F0980E90FD91E04;
	fma.rn.f64 	%fd156, %fd155, %fd153, 0dBEFAE2B0417D7E1D;
	fma.rn.f64 	%fd157, %fd156, %fd153, 0d3F119F5341BFBA57;
	fma.rn.f64 	%fd158, %fd157, %fd153, 0d3F15E791A00F6919;
	fma.rn.f64 	%fd159, %fd158, %fd153, 0d3F2FF2E7FADEC73A;
	fma.rn.f64 	%fd160, %fd159, %fd153, 0d3F434BC1B206DA62;
	fma.rn.f64 	%fd161, %fd160, %fd153, 0d3F57DB18EF2F83F9;
	fma.rn.f64 	%fd162, %fd161, %fd153, 0d3F6D6D2E7AE49FBC;
	fma.rn.f64 	%fd163, %fd162, %fd153, 0d3F8226E3A816A776;
	fma.rn.f64 	%fd164, %fd163, %fd153, 0d3F9664F485D25660;
	fma.rn.f64 	%fd165, %fd164, %fd153, 0d3FABA1BA1BABF31D;
	fma.rn.f64 	%fd166, %fd165, %fd153, 0d3FC11111111105D2;
	fma.rn.f64 	%fd167, %fd166, %fd153, 0d3FD555555555555E;
	mul.f64 	%fd26, %fd153, %fd167;
	fma.rn.f64 	%fd472, %fd26, %fd471, %fd471;
	@%p55 bra 	$L__BB1_17;
	sub.f64 	%fd168, %fd472, %fd471;
	neg.f64 	%fd169, %fd168;
	fma.rn.f64 	%fd170, %fd26, %fd471, %fd169;
	rcp.approx.ftz.f64 	%fd171, %fd472;
	neg.f64 	%fd172, %fd472;
	fma.rn.f64 	%fd173, %fd172, %fd171, 0d3FF0000000000000;
	fma.rn.f64 	%fd174, %fd173, %fd173, %fd173;
	fma.rn.f64 	%fd175, %fd174, %fd171, %fd171;
	neg.f64 	%fd176, %fd175;
	fma.rn.f64 	%fd177, %fd472, %fd176, 0d3FF0000000000000;
	fma.rn.f64 	%fd178, %fd176, %fd170, %fd177;
	fma.rn.f64 	%fd472, %fd178, %fd176, %fd176;
$L__BB1_17:
	mov.f64 	%fd179, 0d3FF0000000000000;
	sub.f64 	%fd180, %fd179, %fd2;
	add.f64 	%fd181, %fd2, 0d3FF0000000000000;
	div.rn.f64 	%fd182, %fd181, %fd180;
	sqrt.rn.f64 	%fd183, %fd182;
	mul.f64 	%fd30, %fd183, %fd472;
	abs.f64 	%fd31, %fd30;
	setp.leu.f64 	%p16, %fd31, 0d3FF0000000000000;
	mov.f64 	%fd473, %fd31;
	@%p16 bra 	$L__BB1_19;
	rcp.approx.ftz.f64 	%fd184, %fd31;
	neg.f64 	%fd185, %fd31;
	fma.rn.f64 	%fd186, %fd185, %fd184, 0d3FF0000000000000;
	fma.rn.f64 	%fd187, %fd186, %fd186, %fd186;
	fma.rn.f64 	%fd188, %fd187, %fd184, %fd184;
	setp.eq.f64 	%p17, %fd31, 0d7FF0000000000000;
	selp.f64 	%fd473, 0d0000000000000000, %fd188, %p17;
$L__BB1_19:
	setp.gt.f64 	%p18, %fd31, 0d3FF0000000000000;
	mul.f64 	%fd189, %fd473, %fd473;
	fma.rn.f64 	%fd190, %fd189, 0dBEF53E1D2A25FF7E, 0d3F2D3B63DBB65B49;
	fma.rn.f64 	%fd191, %fd190, %fd189, 0dBF5312788DDE082E;
	fma.rn.f64 	%fd192, %fd191, %fd189, 0d3F6F9690C8249315;
	fma.rn.f64 	%fd193, %fd192, %fd189, 0dBF82CF5AABC7CF0D;
	fma.rn.f64 	%fd194, %fd193, %fd189, 0d3F9162B0B2A3BFDE;
	fma.rn.f64 	%fd195, %fd194, %fd189, 0dBF9A7256FEB6FC6B;
	fma.rn.f64 	%fd196, %fd195, %fd189, 0d3FA171560CE4A489;
	fma.rn.f64 	%fd197, %fd196, %fd189, 0dBFA4F44D841450E4;
	fma.rn.f64 	%fd198, %fd197, %fd189, 0d3FA7EE3D3F36BB95;
	fma.rn.f64 	%fd199, %fd198, %fd189, 0dBFAAD32AE04A9FD1;
	fma.rn.f64 	%fd200, %fd199, %fd189, 0d3FAE17813D66954F;
	fma.rn.f64 	%fd201, %fd200, %fd189, 0dBFB11089CA9A5BCD;
	fma.rn.f64 	%fd202, %fd201, %fd189, 0d3FB3B12B2DB51738;
	fma.rn.f64 	%fd203, %fd202, %fd189, 0dBFB745D022F8DC5C;
	fma.rn.f64 	%fd204, %fd203, %fd189, 0d3FBC71C709DFE927;
	fma.rn.f64 	%fd205, %fd204, %fd189, 0dBFC2492491FA1744;
	fma.rn.f64 	%fd206, %fd205, %fd189, 0d3FC99999999840D2;
	fma.rn.f64 	%fd207, %fd206, %fd189, 0dBFD555555555544C;
	mul.f64 	%fd208, %fd189, %fd207;
	fma.rn.f64 	%fd209, %fd208, %fd473, %fd473;
	mov.f64 	%fd210, 0d3FF921FB54442D18;
	sub.f64 	%fd211, %fd210, %fd209;
	selp.f64 	%fd212, %fd211, %fd209, %p18;
	copysign.f64 	%fd213, %fd30, %fd212;
	add.f64 	%fd34, %fd213, %fd213;
	abs.f64 	%fd35, %fd18;
	setp.neu.f64 	%p19, %fd35, 0d7FF0000000000000;
	@%p19 bra 	$L__BB1_21;
	mov.f64 	%fd219, 0d0000000000000000;
	mul.rn.f64 	%fd475, %fd18, %fd219;
	mov.b32 	%r120, 1;
	bra.uni 	$L__BB1_24;
$L__BB1_21:
	mul.f64 	%fd214, %fd18, 0d3FE45F306DC9C883;
	cvt.rni.s32.f64 	%r119, %fd214;
	cvt.rn.f64.s32 	%fd215, %r119;
	fma.rn.f64 	%fd216, %fd215, 0dBFF921FB54442D18, %fd18;
	fma.rn.f64 	%fd217, %fd215, 0dBC91A62633145C00, %fd216;
	fma.rn.f64 	%fd475, %fd215, 0dB97B839A252049C0, %fd217;
	setp.ltu.f64 	%p20, %fd35, 0d41E0000000000000;
	@%p20 bra 	$L__BB1_23;
	{ // callseq 5, 0
	.param .b64 param0;
	st.param.f64 	[param0], %fd18;
	.param .align 16 .b8 retval0[16];
	call.uni (retval0), 
	__internal_trig_reduction_slowpathd, 
	(
	param0
	);
	ld.param.f64 	%fd475, [retval0];
	ld.param.b32 	%r119, [retval0+8];
	} // callseq 5
$L__BB1_23:
	add.s32 	%r120, %r119, 1;
$L__BB1_24:
	shl.b32 	%r68, %r120, 6;
	cvt.u64.u32 	%rd31, %r68;
	and.b64  	%rd32, %rd31, 64;
	add.s64 	%rd34, %rd25, %rd32;
	mul.rn.f64 	%fd220, %fd475, %fd475;
	and.b32  	%r69, %r120, 1;
	setp.eq.b32 	%p21, %r69, 1;
	selp.f64 	%fd221, 0dBDA8FF8320FD8164, 0d3DE5DB65F9785EBA, %p21;
	ld.global.nc.v2.f64 	{%fd222, %fd223}, [%rd34];
	fma.rn.f64 	%fd224, %fd221, %fd220, %fd222;
	fma.rn.f64 	%fd225, %fd224, %fd220, %fd223;
	ld.global.nc.v2.f64 	{%fd226, %fd227}, [%rd34+16];
	fma.rn.f64 	%fd228, %fd225, %fd220, %fd226;
	fma.rn.f64 	%fd229, %fd228, %fd220, %fd227;
	ld.global.nc.v2.f64 	{%fd230, %fd231}, [%rd34+32];
	fma.rn.f64 	%fd232, %fd229, %fd220, %fd230;
	fma.rn.f64 	%fd233, %fd232, %fd220, %fd231;
	fma.rn.f64 	%fd234, %fd233, %fd475, %fd475;
	fma.rn.f64 	%fd235, %fd233, %fd220, 0d3FF0000000000000;
	selp.f64 	%fd236, %fd235, %fd234, %p21;
	and.b32  	%r70, %r120, 2;
	setp.eq.s32 	%p22, %r70, 0;
	mov.f64 	%fd237, 0d0000000000000000;
	sub.f64 	%fd238, %fd237, %fd236;
	selp.f64 	%fd239, %fd236, %fd238, %p22;
	mul.f64 	%fd240, %fd2, %fd239;
	mov.f64 	%fd241, 0d3FF0000000000000;
	sub.f64 	%fd242, %fd241, %fd240;
	mul.f64 	%fd41, %fd1, %fd242;
	abs.f64 	%fd42, %fd34;
	setp.neu.f64 	%p23, %fd42, 0d7FF0000000000000;
	@%p23 bra 	$L__BB1_26;
	mov.f64 	%fd248, 0d0000000000000000;
	mul.rn.f64 	%fd477, %fd34, %fd248;
	mov.b32 	%r122, 1;
	bra.uni 	$L__BB1_29;
$L__BB1_26:
	mul.f64 	%fd243, %fd34, 0d3FE45F306DC9C883;
	cvt.rni.s32.f64 	%r121, %fd243;
	cvt.rn.f64.s32 	%fd244, %r121;
	fma.rn.f64 	%fd245, %fd244, 0dBFF921FB54442D18, %fd34;
	fma.rn.f64 	%fd246, %fd244, 0dBC91A62633145C00, %fd245;
	fma.rn.f64 	%fd477, %fd244, 0dB97B839A252049C0, %fd246;
	setp.ltu.f64 	%p24, %fd42, 0d41E0000000000000;
	@%p24 bra 	$L__BB1_28;
	{ // callseq 6, 0
	.param .b64 param0;
	st.param.f64 	[param0], %fd34;
	.param .align 16 .b8 retval0[16];
	call.uni (retval0), 
	__internal_trig_reduction_slowpathd, 
	(
	param0
	);
	ld.param.f64 	%fd477, [retval0];
	ld.param.b32 	%r121, [retval0+8];
	} // callseq 6
$L__BB1_28:
	add.s32 	%r122, %r121, 1;
$L__BB1_29:
	setp.neu.f64 	%p25, %fd42, 0d7FF0000000000000;
	shl.b32 	%r73, %r122, 6;
	cvt.u64.u32 	%rd35, %r73;
	and.b64  	%rd36, %rd35, 64;
	add.s64 	%rd38, %rd25, %rd36;
	mul.rn.f64 	%fd249, %fd477, %fd477;
	and.b32  	%r74, %r122, 1;
	setp.eq.b32 	%p26, %r74, 1;
	selp.f64 	%fd250, 0dBDA8FF8320FD8164, 0d3DE5DB65F9785EBA, %p26;
	ld.global.nc.v2.f64 	{%fd251, %fd252}, [%rd38];
	fma.rn.f64 	%fd253, %fd250, %fd249, %fd251;
	fma.rn.f64 	%fd254, %fd253, %fd249, %fd252;
	ld.global.nc.v2.f64 	{%fd255, %fd256}, [%rd38+16];
	fma.rn.f64 	%fd257, %fd254, %fd249, %fd255;
	fma.rn.f64 	%fd258, %fd257, %fd249, %fd256;
	ld.global.nc.v2.f64 	{%fd259, %fd260}, [%rd38+32];
	fma.rn.f64 	%fd261, %fd258, %fd249, %fd259;
	fma.rn.f64 	%fd262, %fd261, %fd249, %fd260;
	fma.rn.f64 	%fd263, %fd262, %fd477, %fd477;
	fma.rn.f64 	%fd264, %fd262, %fd249, 0d3FF0000000000000;
	selp.f64 	%fd265, %fd264, %fd263, %p26;
	and.b32  	%r75, %r122, 2;
	setp.eq.s32 	%p27, %r75, 0;
	mov.f64 	%fd266, 0d0000000000000000;
	sub.f64 	%fd267, %fd266, %fd265;
	selp.f64 	%fd48, %fd265, %fd267, %p27;
	@%p25 bra 	$L__BB1_31;
	mov.f64 	%fd273, 0d0000000000000000;
	mul.rn.f64 	%fd478, %fd34, %fd273;
	mov.b32 	%r123, 0;
	bra.uni 	$L__BB1_33;
$L__BB1_31:
	mul.f64 	%fd268, %fd34, 0d3FE45F306DC9C883;
	cvt.rni.s32.f64 	%r123, %fd268;
	cvt.rn.f64.s32 	%fd269, %r123;
	fma.rn.f64 	%fd270, %fd269, 0dBFF921FB54442D18, %fd34;
	fma.rn.f64 	%fd271, %fd269, 0dBC91A62633145C00, %fd270;
	fma.rn.f64 	%fd478, %fd269, 0dB97B839A252049C0, %fd271;
	setp.ltu.f64 	%p28, %fd42, 0d41E0000000000000;
	@%p28 bra 	$L__BB1_33;
	{ // callseq 7, 0
	.param .b64 param0;
	st.param.f64 	[param0], %fd34;
	.param .align 16 .b8 retval0[16];
	call.uni (retval0), 
	__internal_trig_reduction_slowpathd, 
	(
	param0
	);
	ld.param.f64 	%fd478, [retval0];
	ld.param.b32 	%r123, [retval0+8];
	} // callseq 7
$L__BB1_33:
	shl.b32 	%r78, %r123, 6;
	cvt.u64.u32 	%rd39, %r78;
	and.b64  	%rd40, %rd39, 64;
	add.s64 	%rd42, %rd25, %rd40;
	mul.rn.f64 	%fd274, %fd478, %fd478;
	and.b32  	%r79, %r123, 1;
	setp.eq.b32 	%p29, %r79, 1;
	selp.f64 	%fd275, 0dBDA8FF8320FD8164, 0d3DE5DB65F9785EBA, %p29;
	ld.global.nc.v2.f64 	{%fd276, %fd277}, [%rd42];
	fma.rn.f64 	%fd278, %fd275, %fd274, %fd276;
	fma.rn.f64 	%fd279, %fd278, %fd274, %fd277;
	ld.global.nc.v2.f64 	{%fd280, %fd281}, [%rd42+16];
	fma.rn.f64 	%fd282, %fd279, %fd274, %fd280;
	fma.rn.f64 	%fd283, %fd282, %fd274, %fd281;
	ld.global.nc.v2.f64 	{%fd284, %fd285}, [%rd42+32];
	fma.rn.f64 	%fd286, %fd283, %fd274, %fd284;
	fma.rn.f64 	%fd287, %fd286, %fd274, %fd285;
	fma.rn.f64 	%fd288, %fd287, %fd478, %fd478;
	fma.rn.f64 	%fd289, %fd287, %fd274, 0d3FF0000000000000;
	selp.f64 	%fd290, %fd289, %fd288, %p29;
	and.b32  	%r80, %r123, 2;
	setp.eq.s32 	%p30, %r80, 0;
	mov.f64 	%fd291, 0d0000000000000000;
	sub.f64 	%fd292, %fd291, %fd290;
	selp.f64 	%fd293, %fd290, %fd292, %p30;
	mul.f64 	%fd53, %fd41, %fd293;
	abs.f64 	%fd54, %fd4;
	setp.neu.f64 	%p31, %fd54, 0d7FF0000000000000;
	@%p31 bra 	$L__BB1_35;
	mov.f64 	%fd299, 0d0000000000000000;
	mul.rn.f64 	%fd480, %fd4, %fd299;
	mov.b32 	%r125, 1;
	bra.uni 	$L__BB1_38;
$L__BB1_35:
	mul.f64 	%fd294, %fd4, 0d3FE45F306DC9C883;
	cvt.rni.s32.f64 	%r124, %fd294;
	cvt.rn.f64.s32 	%fd295, %r124;
	fma.rn.f64 	%fd296, %fd295, 0dBFF921FB54442D18, %fd4;
	fma.rn.f64 	%fd297, %fd295, 0dBC91A62633145C00, %fd296;
	fma.rn.f64 	%fd480, %fd295, 0dB97B839A252049C0, %fd297;
	setp.ltu.f64 	%p32, %fd54, 0d41E0000000000000;
	@%p32 bra 	$L__BB1_37;
	{ // callseq 8, 0
	.param .b64 param0;
	st.param.f64 	[param0], %fd4;
	.param .align 16 .b8 retval0[16];
	call.uni (retval0), 
	__internal_trig_reduction_slowpathd, 
	(
	param0
	);
	ld.param.f64 	%fd480, [retval0];
	ld.param.b32 	%r124, [retval0+8];
	} // callseq 8
$L__BB1_37:
	add.s32 	%r125, %r124, 1;
$L__BB1_38:
	setp.neu.f64 	%p33, %fd54, 0d7FF0000000000000;
	shl.b32 	%r83, %r125, 6;
	cvt.u64.u32 	%rd43, %r83;
	and.b64  	%rd44, %rd43, 64;
	add.s64 	%rd46, %rd25, %rd44;
	mul.rn.f64 	%fd300, %fd480, %fd480;
	and.b32  	%r84, %r125, 1;
	setp.eq.b32 	%p34, %r84, 1;
	selp.f64 	%fd301, 0dBDA8FF8320FD8164, 0d3DE5DB65F9785EBA, %p34;
	ld.global.nc.v2.f64 	{%fd302, %fd303}, [%rd46];
	fma.rn.f64 	%fd304, %fd301, %fd300, %fd302;
	fma.rn.f64 	%fd305, %fd304, %fd300, %fd303;
	ld.global.nc.v2.f64 	{%fd306, %fd307}, [%rd46+16];
	fma.rn.f64 	%fd308, %fd305, %fd300, %fd306;
	fma.rn.f64 	%fd309, %fd308, %fd300, %fd307;
	ld.global.nc.v2.f64 	{%fd310, %fd311}, [%rd46+32];
	fma.rn.f64 	%fd312, %fd309, %fd300, %fd310;
	fma.rn.f64 	%fd313, %fd312, %fd300, %fd311;
	fma.rn.f64 	%fd314, %fd313, %fd480, %fd480;
	fma.rn.f64 	%fd315, %fd313, %fd300, 0d3FF0000000000000;
	selp.f64 	%fd316, %fd315, %fd314, %p34;
	and.b32  	%r85, %r125, 2;
	setp.eq.s32 	%p35, %r85, 0;
	mov.f64 	%fd317, 0d0000000000000000;
	sub.f64 	%fd318, %fd317, %fd316;
	selp.f64 	%fd60, %fd316, %fd318, %p35;
	@%p33 bra 	$L__BB1_40;
	mov.f64 	%fd324, 0d0000000000000000;
	mul.rn.f64 	%fd481, %fd4, %fd324;
	mov.b32 	%r126, 0;
	bra.uni 	$L__BB1_42;
$L__BB1_40:
	mul.f64 	%fd319, %fd4, 0d3FE45F306DC9C883;
	cvt.rni.s32.f64 	%r126, %fd319;
	cvt.rn.f64.s32 	%fd320, %r126;
	fma.rn.f64 	%fd321, %fd320, 0dBFF921FB54442D18, %fd4;
	fma.rn.f64 	%fd322, %fd320, 0dBC91A62633145C00, %fd321;
	fma.rn.f64 	%fd481, %fd320, 0dB97B839A252049C0, %fd322;
	setp.ltu.f64 	%p36, %fd54, 0d41E0000000000000;
	@%p36 bra 	$L__BB1_42;
	{ // callseq 9, 0
	.param .b64 param0;
	st.param.f64 	[param0], %fd4;
	.param .align 16 .b8 retval0[16];
	call.uni (retval0), 
	__internal_trig_reduction_slowpathd, 
	(
	param0
	);
	ld.param.f64 	%fd481, [retval0];
	ld.param.b32 	%r126, [retval0+8];
	} // callseq 9
$L__BB1_42:
	shl.b32 	%r88, %r126, 6;
	cvt.u64.u32 	%rd47, %r88;
	and.b64  	%rd48, %rd47, 64;
	add.s64 	%rd50, %rd25, %rd48;
	mul.rn.f64 	%fd325, %fd481, %fd481;
	and.b32  	%r89, %r126, 1;
	setp.eq.b32 	%p37, %r89, 1;
	selp.f64 	%fd326, 0dBDA8FF8320FD8164, 0d3DE5DB65F9785EBA, %p37;
	ld.global.nc.v2.f64 	{%fd327, %fd328}, [%rd50];
	fma.rn.f64 	%fd329, %fd326, %fd325, %fd327;
	fma.rn.f64 	%fd330, %fd329, %fd325, %fd328;
	ld.global.nc.v2.f64 	{%fd331, %fd332}, [%rd50+16];
	fma.rn.f64 	%fd333, %fd330, %fd325, %fd331;
	fma.rn.f64 	%fd334, %fd333, %fd325, %fd332;
	ld.global.nc.v2.f64 	{%fd335, %fd336}, [%rd50+32];
	fma.rn.f64 	%fd337, %fd334, %fd325, %fd335;
	fma.rn.f64 	%fd338, %fd337, %fd325, %fd336;
	fma.rn.f64 	%fd339, %fd338, %fd481, %fd481;
	fma.rn.f64 	%fd340, %fd338, %fd325, 0d3FF0000000000000;
	selp.f64 	%fd341, %fd340, %fd339, %p37;
	and.b32  	%r90, %r126, 2;
	setp.eq.s32 	%p38, %r90, 0;
	mov.f64 	%fd342, 0d0000000000000000;
	sub.f64 	%fd343, %fd342, %fd341;
	selp.f64 	%fd65, %fd341, %fd343, %p38;
	abs.f64 	%fd66, %fd3;
	setp.neu.f64 	%p39, %fd66, 0d7FF0000000000000;
	@%p39 bra 	$L__BB1_44;
	mov.f64 	%fd349, 0d0000000000000000;
	mul.rn.f64 	%fd483, %fd3, %fd349;
	mov.b32 	%r128, 1;
	bra.uni 	$L__BB1_47;
$L__BB1_44:
	mul.f64 	%fd344, %fd3, 0d3FE45F306DC9C883;
	cvt.rni.s32.f64 	%r127, %fd344;
	cvt.rn.f64.s32 	%fd345, %r127;
	fma.rn.f64 	%fd346, %fd345, 0dBFF921FB54442D18, %fd3;
	fma.rn.f64 	%fd347, %fd345, 0dBC91A62633145C00, %fd346;
	fma.rn.f64 	%fd483, %fd345, 0dB97B839A252049C0, %fd347;
	setp.ltu.f64 	%p40, %fd66, 0d41E0000000000000;
	@%p40 bra 	$L__BB1_46;
	{ // callseq 10, 0
	.param .b64 param0;
	st.param.f64 	[param0], %fd3;
	.param .align 16 .b8 retval0[16];
	call.uni (retval0), 
	__internal_trig_reduction_slowpathd, 
	(
	param0
	);
	ld.param.f64 	%fd483, [retval0];
	ld.param.b32 	%r127, [retval0+8];
	} // callseq 10
$L__BB1_46:
	add.s32 	%r128, %r127, 1;
$L__BB1_47:
	setp.neu.f64 	%p41, %fd66, 0d7FF0000000000000;
	shl.b32 	%r93, %r128, 6;
	cvt.u64.u32 	%rd51, %r93;
	and.b64  	%rd52, %rd51, 64;
	mov.u64 	%rd53, __cudart_sin_cos_coeffs;
	add.s64 	%rd54, %rd53, %rd52;
	mul.rn.f64 	%fd350, %fd483, %fd483;
	and.b32  	%r94, %r128, 1;
	setp.eq.b32 	%p42, %r94, 1;
	selp.f64 	%fd351, 0dBDA8FF8320FD8164, 0d3DE5DB65F9785EBA, %p42;
	ld.global.nc.v2.f64 	{%fd352, %fd353}, [%rd54];
	fma.rn.f64 	%fd354, %fd351, %fd350, %fd352;
	fma.rn.f64 	%fd355, %fd354, %fd350, %fd353;
	ld.global.nc.v2.f64 	{%fd356, %fd357}, [%rd54+16];
	fma.rn.f64 	%fd358, %fd355, %fd350, %fd356;
	fma.rn.f64 	%fd359, %fd358, %fd350, %fd357;
	ld.global.nc.v2.f64 	{%fd360, %fd361}, [%rd54+32];
	fma.rn.f64 	%fd362, %fd359, %fd350, %fd360;
	fma.rn.f64 	%fd363, %fd362, %fd350, %fd361;
	fma.rn.f64 	%fd364, %fd363, %fd483, %fd483;
	fma.rn.f64 	%fd365, %fd363, %fd350, 0d3FF0000000000000;
	selp.f64 	%fd366, %fd365, %fd364, %p42;
	and.b32  	%r95, %r128, 2;
	setp.eq.s32 	%p43, %r95, 0;
	mov.f64 	%fd367, 0d0000000000000000;
	sub.f64 	%fd368, %fd367, %fd366;
	selp.f64 	%fd72, %fd366, %fd368, %p43;
	@%p41 bra 	$L__BB1_49;
	mov.f64 	%fd374, 0d0000000000000000;
	mul.rn.f64 	%fd484, %fd3, %fd374;
	mov.b32 	%r129, 0;
	bra.uni 	$L__BB1_51;
$L__BB1_49:
	mul.f64 	%fd369, %fd3, 0d3FE45F306DC9C883;
	cvt.rni.s32.f64 	%r129, %fd369;
	cvt.rn.f64.s32 	%fd370, %r129;
	fma.rn.f64 	%fd371, %fd370, 0dBFF921FB54442D18, %fd3;
	fma.rn.f64 	%fd372, %fd370, 0dBC91A62633145C00, %fd371;
	fma.rn.f64 	%fd484, %fd370, 0dB97B839A252049C0, %fd372;
	setp.ltu.f64 	%p44, %fd66, 0d41E0000000000000;
	@%p44 bra 	$L__BB1_51;
	{ // callseq 11, 0
	.param .b64 param0;
	st.param.f64 	[param0], %fd3;
	.param .align 16 .b8 retval0[16];
	call.uni (retval0), 
	__internal_trig_reduction_slowpathd, 
	(
	param0
	);
	ld.param.f64 	%fd484, [retval0];
	ld.param.b32 	%r129, [retval0+8];
	} // callseq 11
$L__BB1_51:
	shl.b32 	%r98, %r129, 6;
	cvt.u64.u32 	%rd55, %r98;
	and.b64  	%rd56, %rd55, 64;
	add.s64 	%rd58, %rd53, %rd56;
	mul.rn.f64 	%fd375, %fd484, %fd484;
	and.b32  	%r99, %r129, 1;
	setp.eq.b32 	%p45, %r99, 1;
	selp.f64 	%fd376, 0dBDA8FF8320FD8164, 0d3DE5DB65F9785EBA, %p45;
	ld.global.nc.v2.f64 	{%fd377, %fd378}, [%rd58];
	fma.rn.f64 	%fd379, %fd376, %fd375, %fd377;
	fma.rn.f64 	%fd380, %fd379, %fd375, %fd378;
	ld.global.nc.v2.f64 	{%fd381, %fd382}, [%rd58+16];
	fma.rn.f64 	%fd383, %fd380, %fd375, %fd381;
	fma.rn.f64 	%fd384, %fd383, %fd375, %fd382;
	ld.global.nc.v2.f64 	{%fd385, %fd386}, [%rd58+32];
	fma.rn.f64 	%fd387, %fd384, %fd375, %fd385;
	fma.rn.f64 	%fd388, %fd387, %fd375, %fd386;
	fma.rn.f64 	%fd389, %fd388, %fd484, %fd484;
	fma.rn.f64 	%fd390, %fd388, %fd375, 0d3FF0000000000000;
	selp.f64 	%fd391, %fd390, %fd389, %p45;
	and.b32  	%r100, %r129, 2;
	setp.eq.s32 	%p46, %r100, 0;
	mov.f64 	%fd392, 0d0000000000000000;
	sub.f64 	%fd393, %fd392, %fd391;
	selp.f64 	%fd77, %fd391, %fd393, %p46;
	abs.f64 	%fd78, %fd5;
	setp.neu.f64 	%p47, %fd78, 0d7FF0000000000000;
	@%p47 bra 	$L__BB1_53;
	mov.f64 	%fd399, 0d0000000000000000;
	mul.rn.f64 	%fd486, %fd5, %fd399;
	mov.b32 	%r131, 1;
	bra.uni 	$L__BB1_56;
$L__BB1_53:
	mul.f64 	%fd394, %fd5, 0d3FE45F306DC9C883;
	cvt.rni.s32.f64 	%r130, %fd394;
	cvt.rn.f64.s32 	%fd395, %r130;
	fma.rn.f64 	%fd396, %fd395, 0dBFF921FB54442D18, %fd5;
	fma.rn.f64 	%fd397, %fd395, 0dBC91A62633145C00, %fd396;
	fma.rn.f64 	%fd486, %fd395, 0dB97B839A252049C0, %fd397;
	setp.ltu.f64 	%p48, %fd78, 0d41E0000000000000;
	@%p48 bra 	$L__BB1_55;
	{ // callseq 12, 0
	.param .b64 param0;
	st.param.f64 	[param0], %fd5;
	.param .align 16 .b8 retval0[16];
	call.uni (retval0), 
	__internal_trig_reduction_slowpathd, 
	(
	param0
	);
	ld.param.f64 	%fd486, [retval0];
	ld.param.b32 	%r130, [retval0+8];
	} // callseq 12
$L__BB1_55:
	add.s32 	%r131, %r130, 1;
$L__BB1_56:
	setp.neu.f64 	%p49, %fd78, 0d7FF0000000000000;
	shl.b32 	%r103, %r131, 6;
	cvt.u64.u32 	%rd59, %r103;
	and.b64  	%rd60, %rd59, 64;
	mov.u64 	%rd61, __cudart_sin_cos_coeffs;
	add.s64 	%rd62, %rd61, %rd60;
	mul.rn.f64 	%fd400, %fd486, %fd486;
	and.b32  	%r104, %r131, 1;
	setp.eq.b32 	%p50, %r104, 1;
	selp.f64 	%fd401, 0dBDA8FF8320FD8164, 0d3DE5DB65F9785EBA, %p50;
	ld.global.nc.v2.f64 	{%fd402, %fd403}, [%rd62];
	fma.rn.f64 	%fd404, %fd401, %fd400, %fd402;
	fma.rn.f64 	%fd405, %fd404, %fd400, %fd403;
	ld.global.nc.v2.f64 	{%fd406, %fd407}, [%rd62+16];
	fma.rn.f64 	%fd408, %fd405, %fd400, %fd406;
	fma.rn.f64 	%fd409, %fd408, %fd400, %fd407;
	ld.global.nc.v2.f64 	{%fd410, %fd411}, [%rd62+32];
	fma.rn.f64 	%fd412, %fd409, %fd400, %fd410;
	fma.rn.f64 	%fd413, %fd412, %fd400, %fd411;
	fma.rn.f64 	%fd414, %fd413, %fd486, %fd486;
	fma.rn.f64 	%fd415, %fd413, %fd400, 0d3FF0000000000000;
	selp.f64 	%fd416, %fd415, %fd414, %p50;
	and.b32  	%r105, %r131, 2;
	setp.eq.s32 	%p51, %r105, 0;
	mov.f64 	%fd417, 0d0000000000000000;
	sub.f64 	%fd418, %fd417, %fd416;
	selp.f64 	%fd84, %fd416, %fd418, %p51;
	@%p49 bra 	$L__BB1_58;
	mov.f64 	%fd424, 0d0000000000000000;
	mul.rn.f64 	%fd487, %fd5, %fd424;
	mov.b32 	%r132, 0;
	bra.uni 	$L__BB1_60;
$L__BB1_58:
	mul.f64 	%fd419, %fd5, 0d3FE45F306DC9C883;
	cvt.rni.s32.f64 	%r132, %fd419;
	cvt.rn.f64.s32 	%fd420, %r132;
	fma.rn.f64 	%fd421, %fd420, 0dBFF921FB54442D18, %fd5;
	fma.rn.f64 	%fd422, %fd420, 0dBC91A62633145C00, %fd421;
	fma.rn.f64 	%fd487, %fd420, 0dB97B839A252049C0, %fd422;
	setp.ltu.f64 	%p52, %fd78, 0d41E0000000000000;
	@%p52 bra 	$L__BB1_60;
	{ // callseq 13, 0
	.param .b64 param0;
	st.param.f64 	[param0], %fd5;
	.param .align 16 .b8 retval0[16];
	call.uni (retval0), 
	__internal_trig_reduction_slowpathd, 
	(
	param0
	);
	ld.param.f64 	%fd487, [retval0];
	ld.param.b32 	%r132, [retval0+8];
	} // callseq 13
$L__BB1_60:
	ld.param.u64 	%rd82, [_Z24compute_positions_kernelPdS_S_S_S_S_S_S_S_i_param_8];
	ld.param.u64 	%rd81, [_Z24compute_positions_kernelPdS_S_S_S_S_S_S_S_i_param_7];
	ld.param.u64 	%rd80, [_Z24compute_positions_kernelPdS_S_S_S_S_S_S_S_i_param_6];
	mul.f64 	%fd425, %fd41, %fd48;
	mov.u32 	%r108, %ctaid.x;
	mov.u32 	%r109, %ntid.x;
	mov.u32 	%r110, %tid.x;
	mad.lo.s32 	%r111, %r108, %r109, %r110;
	shl.b32 	%r112, %r132, 6;
	cvt.u64.u32 	%rd63, %r112;
	and.b64  	%rd64, %rd63, 64;
	mov.u64 	%rd65, __cudart_sin_cos_coeffs;
	add.s64 	%rd66, %rd65, %rd64;
	mul.rn.f64 	%fd426, %fd487, %fd487;
	and.b32  	%r113, %r132, 1;
	setp.eq.b32 	%p53, %r113, 1;
	selp.f64 	%fd427, 0dBDA8FF8320FD8164, 0d3DE5DB65F9785EBA, %p53;
	ld.global.nc.v2.f64 	{%fd428, %fd429}, [%rd66];
	fma.rn.f64 	%fd430, %fd427, %fd426, %fd428;
	fma.rn.f64 	%fd431, %fd430, %fd426, %fd429;
	ld.global.nc.v2.f64 	{%fd432, %fd433}, [%rd66+16];
	fma.rn.f64 	%fd434, %fd431, %fd426, %fd432;
	fma.rn.f64 	%fd435, %fd434, %fd426, %fd433;
	ld.global.nc.v2.f64 	{%fd436, %fd437}, [%rd66+32];
	fma.rn.f64 	%fd438, %fd435, %fd426, %fd436;
	fma.rn.f64 	%fd439, %fd438, %fd426, %fd437;
	fma.rn.f64 	%fd440, %fd439, %fd487, %fd487;
	fma.rn.f64 	%fd441, %fd439, %fd426, 0d3FF0000000000000;
	selp.f64 	%fd442, %fd441, %fd440, %p53;
	and.b32  	%r114, %r132, 2;
	setp.eq.s32 	%p54, %r114, 0;
	mov.f64 	%fd443, 0d0000000000000000;
	sub.f64 	%fd444, %fd443, %fd442;
	selp.f64 	%fd445, %fd442, %fd444, %p54;
	mul.f64 	%fd446, %fd60, %fd84;
	mul.f64 	%fd447, %fd65, %fd445;
	mul.f64 	%fd448, %fd72, %fd447;
	sub.f64 	%fd449, %fd446, %fd448;
	mul.f64 	%fd450, %fd425, %fd449;
	neg.f64 	%fd451, %fd60;
	mul.f64 	%fd452, %fd445, %fd451;
	mul.f64 	%fd453, %fd65, %fd84;
	mul.f64 	%fd454, %fd72, %fd453;
	sub.f64 	%fd455, %fd452, %fd454;
	fma.rn.f64 	%fd456, %fd53, %fd455, %fd450;
	cvta.to.global.u64 	%rd67, %rd80;
	mul.wide.s32 	%rd68, %r111, 8;
	add.s64 	%rd69, %rd67, %rd68;
	st.global.f64 	[%rd69], %fd456;
	mul.f64 	%fd457, %fd60, %fd445;
	fma.rn.f64 	%fd458, %fd72, %fd457, %fd453;
	mul.f64 	%fd459, %fd425, %fd458;
	mul.f64 	%fd460, %fd72, %fd446;
	sub.f64 	%fd461, %fd460, %fd447;
	fma.rn.f64 	%fd462, %fd53, %fd461, %fd459;
	cvta.to.global.u64 	%rd70, %rd81;
	add.s64 	%rd71, %rd70, %rd68;
	st.global.f64 	[%rd71], %fd462;
	mul.f64 	%fd463, %fd77, %fd445;
	mul.f64 	%fd464, %fd425, %fd463;
	mul.f64 	%fd465, %fd77, %fd84;
	fma.rn.f64 	%fd466, %fd53, %fd465, %fd464;
	cvta.to.global.u64 	%rd72, %rd82;
	add.s64 	%rd73, %rd72, %rd68;
	st.global.f64 	[%rd73], %fd466;
$L__BB1_61:
	ret;

}
.func  (.param .align 16 .b8 func_retval0[16]) __internal_trig_reduction_slowpathd(
	.param .b64 __internal_trig_reduction_slowpathd_param_0
)
{
	.local .align 8 .b8 	__local_depot2[40];
	.reg .b64 	%SP;
	.reg .b64 	%SPL;
	.reg .pred 	%p<10>;
	.reg .b32 	%r<47>;
	.reg .b64 	%rd<74>;
	.reg .b64 	%fd<5>;

	mov.u64 	%SPL, __local_depot2;
	ld.param.f64 	%fd4, [__internal_trig_reduction_slowpathd_param_0];
	add.u64 	%rd1, %SPL, 0;
	{
	.reg .b32 %temp; 
	mov.b64 	{%temp, %r1}, %fd4;
	}
	shr.u32 	%r2, %r1, 20;
	and.b32  	%r3, %r2, 2047;
	setp.eq.s32 	%p1, %r3, 2047;
	mov.b32 	%r46, 0;
	@%p1 bra 	$L__BB2_9;
	add.s32 	%r20, %r3, -1024;
	mov.b64 	%rd20, %fd4;
	shl.b64 	%rd2, %rd20, 11;
	shr.u32 	%r4, %r20, 6;
	sub.s32 	%r45, 15, %r4;
	sub.s32 	%r21, 19, %r4;
	setp.lt.u32 	%p2, %r20, 128;
	selp.b32 	%r6, 18, %r21, %p2;
	setp.ge.s32 	%p3, %r45, %r6;
	mov.b64 	%rd70, 0;
	@%p3 bra 	$L__BB2_4;
	add.s32 	%r23, %r6, %r4;
	neg.s32 	%r43, %r23;
	or.b64  	%rd3, %rd2, -9223372036854775808;
	mov.b64 	%rd70, 0;
	mov.b32 	%r42, 0;
	mov.u64 	%rd25, __cudart_i2opi_d;
	mov.u32 	%r44, %r45;
$L__BB2_3:
	.pragma "nounroll";
	mul.wide.s32 	%rd22, %r42, 8;
	add.s64 	%rd23, %rd1, %rd22;
	mul.wide.s32 	%rd24, %r44, 8;
	add.s64 	%rd26, %rd25, %rd24;
	ld.global.nc.u64 	%rd27, [%rd26];
	{
	.reg .u32 %r0, %r1, %r2, %r3, %alo, %ahi, %blo, %bhi, %clo, %chi;
	mov.b64 	{%alo,%ahi}, %rd27;
	mov.b64 	{%blo,%bhi}, %rd3;
	mov.b64 	{%clo,%chi}, %rd70;
	mad.lo.cc.u32 	%r0, %alo, %blo, %clo;
	madc.hi.cc.u32 	%r1, %alo, %blo, %chi;
	madc.hi.u32 	%r2, %alo, %bhi, 0;
	mad.lo.cc.u32 	%r1, %alo, %bhi, %r1;
	madc.hi.cc.u32 	%r2, %ahi, %blo, %r2;
	madc.hi.u32 	%r3, %ahi, %bhi, 0;
	mad.lo.cc.u32 	%r1, %ahi, %blo, %r1;
	madc.lo.cc.u32 	%r2, %ahi, %bhi, %r2;
	addc.u32 	%r3, %r3, 0;
	mov.b64 	%rd28, {%r0,%r1};
	mov.b64 	%rd70, {%r2,%r3};
	}
	st.local.u64 	[%rd23], %rd28;
	add.s32 	%r44, %r44, 1;
	add.s32 	%r43, %r43, 1;
	add.s32 	%r42, %r42, 1;
	setp.ne.s32 	%p4, %r43, -15;
	mov.u32 	%r45, %r6;
	@%p4 bra 	$L__BB2_3;
$L__BB2_4:
	cvt.s64.s32 	%rd29, %r45;
	cvt.u64.u32 	%rd30, %r4;
	add.s64 	%rd31, %rd30, %rd29;
	shl.b64 	%rd32, %rd31, 3;
	add.s64 	%rd33, %rd1, %rd32;
	st.local.u64 	[%rd33+-120], %rd70;
	and.b32  	%r15, %r2, 63;
	ld.local.u64 	%rd72, [%rd1+16];
	ld.local.u64 	%rd71, [%rd1+24];
	setp.eq.s32 	%p5, %r15, 0;
	@%p5 bra 	$L__BB2_6;
	shl.b64 	%rd34, %rd71, %r15;
	shr.u64 	%rd35, %rd72, 1;
	xor.b32  	%r24, %r15, 63;
	shr.u64 	%rd36, %rd35, %r24;
	or.b64  	%rd71, %rd34, %rd36;
	ld.local.u64 	%rd37, [%rd1+8];
	shl.b64 	%rd38, %rd72, %r15;
	shr.u64 	%rd39, %rd37, 1;
	shr.u64 	%rd40, %rd39, %r24;
	or.b64  	%rd72, %rd38, %rd40;
$L__BB2_6:
	and.b32  	%r25, %r1, -2147483648;
	shr.u64 	%rd41, %rd71, 62;
	cvt.u32.u64 	%r26, %rd41;
	mov.b64 	{%r27, %r28}, %rd71;
	mov.b64 	{%r29, %r30}, %rd72;
	shf.l.wrap.b32 	%r31, %r30, %r27, 2;
	shf.l.wrap.b32 	%r32, %r27, %r28, 2;
	mov.b64 	%rd42, {%r31, %r32};
	shl.b64 	%rd43, %rd72, 2;
	shr.u64 	%rd44, %rd42, 63;
	cvt.u32.u64 	%r33, %rd44;
	add.s32 	%r34, %r33, %r26;
	setp.eq.s32 	%p6, %r25, 0;
	neg.s32 	%r35, %r34;
	selp.b32 	%r46, %r34, %r35, %p6;
	setp.gt.s64 	%p7, %rd42, -1;
	mov.b64 	%rd45, 0;
	{
	.reg .u32 %r0, %r1, %r2, %r3, %a0, %a1, %a2, %a3, %b0, %b1, %b2, %b3;
	mov.b64 	{%a0,%a1}, %rd45;
	mov.b64 	{%a2,%a3}, %rd45;
	mov.b64 	{%b0,%b1}, %rd43;
	mov.b64 	{%b2,%b3}, %rd42;
	sub.cc.u32 	%r0, %a0, %b0;
	subc.cc.u32 	%r1, %a1, %b1;
	subc.cc.u32 	%r2, %a2, %b2;
	subc.u32 	%r3, %a3, %b3;
	mov.b64 	%rd46, {%r0,%r1};
	mov.b64 	%rd47, {%r2,%r3};
	}
	xor.b32  	%r36, %r25, -2147483648;
	selp.b64 	%rd73, %rd42, %rd47, %p7;
	selp.b64 	%rd14, %rd43, %rd46, %p7;
	selp.b32 	%r17, %r25, %r36, %p7;
	clz.b64 	%r37, %rd73;
	cvt.u64.u32 	%rd15, %r37;
	setp.eq.s32 	%p8, %r37, 0;
	@%p8 bra 	$L__BB2_8;
	cvt.u32.u64 	%r38, %rd15;
	and.b32  	%r39, %r38, 63;
	shl.b64 	%rd48, %rd73, %r39;
	shr.u64 	%rd49, %rd14, 1;
	not.b32 	%r40, %r38;
	and.b32  	%r41, %r40, 63;
	shr.u64 	%rd50, %rd49, %r41;
	or.b64  	%rd73, %rd48, %rd50;
$L__BB2_8:
	mov.b64 	%rd51, -3958705157555305931;
	{
	.reg .u32 %r0, %r1, %r2, %r3, %alo, %ahi, %blo, %bhi;
	mov.b64 	{%alo,%ahi}, %rd73;
	mov.b64 	{%blo,%bhi}, %rd51;
	mul.lo.u32 	%r0, %alo, %blo;
	mul.hi.u32 	%r1, %alo, %blo;
	mad.lo.cc.u32 	%r1, %alo, %bhi, %r1;
	madc.hi.u32 	%r2, %alo, %bhi, 0;
	mad.lo.cc.u32 	%r1, %ahi, %blo, %r1;
	madc.hi.cc.u32 	%r2, %ahi, %blo, %r2;
	madc.hi.u32 	%r3, %ahi, %bhi, 0;
	mad.lo.cc.u32 	%r2, %ahi, %bhi, %r2;
	addc.u32 	%r3, %r3, 0;
	mov.b64 	%rd52, {%r0,%r1};
	mov.b64 	%rd53, {%r2,%r3};
	}
	setp.gt.s64 	%p9, %rd53, 0;
	{
	.reg .u32 %r0, %r1, %r2, %r3, %a0, %a1, %a2, %a3, %b0, %b1, %b2, %b3;
	mov.b64 	{%a0,%a1}, %rd52;
	mov.b64 	{%a2,%a3}, %rd53;
	mov.b64 	{%b0,%b1}, %rd52;
	mov.b64 	{%b2,%b3}, %rd53;
	add.cc.u32 	%r0, %a0, %b0;
	addc.cc.u32 	%r1, %a1, %b1;
	addc.cc.u32 	%r2, %a2, %b2;
	addc.u32 	%r3, %a3, %b3;
	mov.b64 	%rd54, {%r0,%r1};
	mov.b64 	%rd55, {%r2,%r3};
	}
	selp.b64 	%rd56, %rd55, %rd53, %p9;
	selp.s64 	%rd57, -1, 0, %p9;
	sub.s64 	%rd58, %rd57, %rd15;
	cvt.u64.u32 	%rd59, %r17;
	shl.b64 	%rd60, %rd59, 32;
	add.s64 	%rd61, %rd56, 1;
	shr.u64 	%rd62, %rd61, 10;
	add.s64 	%rd63, %rd62, 1;
	shr.u64 	%rd64, %rd63, 1;
	shl.b64 	%rd65, %rd58, 52;
	add.s64 	%rd66, %rd65, %rd64;
	add.s64 	%rd67, %rd66, 4602678819172646912;
	or.b64  	%rd68, %rd67, %rd60;
	mov.b64 	%fd4, %rd68;
$L__BB2_9:
	st.param.f64 	[func_retval0], %fd4;
	st.param.b32 	[func_retval0+8], %r46;
	ret;

}


// ===== COMPILED SASS (sm_100) =====

	.target	sm_100

	.elftype	@"ET_EXEC"


//--------------------- .note.nv.tkinfo           --------------------------
	.section	.note.nv.tkinfo,"",@"SHT_NOTE"
	.sectionflags	@"SHF_NOTE_NV_TKINFO"
	.tkinfo
        /*0018*/ 	.word	0x00000002
        /*0030*/ 	.string	""
        /*0030*/ 	.string	"ptxas"
        /*0030*/ 	.string	"Cuda compilation tools, release 13.0, V13.0.88"
        /*0030*/ 	.string	"Build cuda_13.0.r13.0/compiler.36424714_0"
        /*0030*/ 	.string	"-arch sm_100 -m 64 "



//--------------------- .note.nv.cuinfo           --------------------------
	.section	.note.nv.cuinfo,"",@"SHT_NOTE"
	.sectionflags	@"SHF_NOTE_NV_CUINFO"
        /*0018*/ 	.short	0x0002
        /*001a*/ 	.short	0x0064
        /*001c*/ 	.short	0x0082
	.zero		2


//--------------------- .nv.info                  --------------------------
	.section	.nv.info,"",@"SHT_CUDA_INFO"
	.align	4


	//----- nvinfo : EIATTR_REGCOUNT
	.align		4
        /*0000*/ 	.byte	0x04, 0x2f
        /*0002*/ 	.short	(.L_6 - .L_5)
	.align		4
.L_5:
        /*0004*/ 	.word	index@(_Z19j2_propagate_kernelPdS_S_S_S_S_id)
        /*0008*/ 	.word	0x0000002c


	//----- nvinfo : EIATTR_FRAME_SIZE
	.align		4
.L_6:
        /*000c*/ 	.byte	0x04, 0x11
        /*000e*/ 	.short	(.L_8 - .L_7)
	.align		4
.L_7:
        /*0010*/ 	.word	index@($_Z19j2_propagate_kernelPdS_S_S_S_S_id$__internal_trig_reduction_slowpathd)
        /*0014*/ 	.word	0x00000028


	//----- nvinfo : EIATTR_FRAME_SIZE
	.align		4
.L_8:
        /*0018*/ 	.byte	0x04, 0x11
        /*001a*/ 	.short	(.L_10 - .L_9)
	.align		4
.L_9:
        /*001c*/ 	.word	index@($__internal_3_$__cuda_sm20_dsqrt_rn_f64_mediumpath_v1)
        /*0020*/ 	.word	0x00000028


	//----- nvinfo : EIATTR_FRAME_SIZE
	.align		4
.L_10:
        /*0024*/ 	.byte	0x04, 0x11
        /*0026*/ 	.short	(.L_12 - .L_11)
	.align		4
.L_11:
        /*0028*/ 	.word	index@($__internal_2_$__cuda_sm20_div_rn_f64_full)
        /*002c*/ 	.word	0x00000028


	//----- nvinfo : EIATTR_FRAME_SIZE
	.align		4
.L_12:
        /*0030*/ 	.byte	0x04, 0x11
        /*0032*/ 	.short	(.L_14 - .L_13)
	.align		4
.L_13:
        /*0034*/ 	.word	index@(_Z19j2_propagate_kernelPdS_S_S_S_S_id)
        /*0038*/ 	.word	0x00000028


	//----- nvinfo : EIATTR_REGCOUNT
	.align		4
.L_14:
        /*003c*/ 	.byte	0x04, 0x2f
        /*003e*/ 	.short	(.L_16 - .L_15)
	.align		4
.L_15:
        /*0040*/ 	.word	index@(_Z24compute_positions_kernelPdS_S_S_S_S_S_S_S_i)
        /*0044*/ 	.word	0x00000028


	//----- nvinfo : EIATTR_FRAME_SIZE
	.align		4
.L_16:
        /*0048*/ 	.byte	0x04, 0x11
        /*004a*/ 	.short	(.L_18 - .L_17)
	.align		4
.L_17:
        /*004c*/ 	.word	index@($_Z24compute_positions_kernelPdS_S_S_S_S_S_S_S_i$__internal_trig_reduction_slowpathd)
        /*0050*/ 	.word	0x00000028


	//----- nvinfo : EIATTR_FRAME_SIZE
	.align		4
.L_18:
        /*0054*/ 	.byte	0x04, 0x11
        /*0056*/ 	.short	(.L_20 - .L_19)
	.align		4
.L_19:
        /*0058*/ 	.word	index@($__internal_1_$__cuda_sm20_dsqrt_rn_f64_mediumpath_v1)
        /*005c*/ 	.word	0x00000028


	//----- nvinfo : EIATTR_FRAME_SIZE
	.align		4
.L_20:
        /*0060*/ 	.byte	0x04, 0x11
        /*0062*/ 	.short	(.L_22 - .L_21)
	.align		4
.L_21:
        /*0064*/ 	.word	index@($__internal_0_$__cuda_sm20_div_rn_f64_full)
        /*0068*/ 	.word	0x00000028


	//----- nvinfo : EIATTR_FRAME_SIZE
	.align		4
.L_22:
        /*006c*/ 	.byte	0x04, 0x11
        /*006e*/ 	.short	(.L_24 - .L_23)
	.align		4
.L_23:
        /*0070*/ 	.word	index@(_Z24compute_positions_kernelPdS_S_S_S_S_S_S_S_i)
        /*0074*/ 	.word	0x00000028


	//----- nvinfo : EIATTR_MIN_STACK_SIZE
	.align		4
.L_24:
        /*0078*/ 	.byte	0x04, 0x12
        /*007a*/ 	.short	(.L_26 - .L_25)
	.align		4
.L_25:
        /*007c*/ 	.word	index@(_Z24compute_positions_kernelPdS_S_S_S_S_S_S_S_i)
        /*0080*/ 	.word	0x00000028


	//----- nvinfo : EIATTR_MIN_STACK_SIZE
	.align		4
.L_26:
        /*0084*/ 	.byte	0x04, 0x12
        /*0086*/ 	.short	(.L_28 - .L_27)
	.align		4
.L_27:
        /*0088*/ 	.word	index@(_Z19j2_propagate_kernelPdS_S_S_S_S_id)
        /*008c*/ 	.word	0x00000028
.L_28:


//--------------------- .nv.compat                --------------------------
	.section	.nv.compat,"",@"SHT_CUDA_COMPAT_INFO"
	.align	4
        /*0000*/ 	.byte	0x02, 0x09, 0x00, 0x00, 0x02, 0x02, 0x01, 0x00, 0x02, 0x05, 0x05, 0x00, 0x03, 0x07, 0x01, 0x01
        /*0010*/ 	.byte	0x02, 0x03, 0x00, 0x00, 0x02, 0x06, 0x01, 0x00, 0x04, 0x0b, 0x08, 0x00, 0x01, 0x00, 0x00, 0x00
        /*0020*/ 	.byte	0x00, 0x00, 0x00, 0x00


//--------------------- .nv.info._Z24compute_positions_kernelPdS_S_S_S_S_S_S_S_i --------------------------
	.section	.nv.info._Z24compute_positions_kernelPdS_S_S_S_S_S_S_S_i,"",@"SHT_CUDA_INFO"
	.sectionflags	@""
	.align	4


	//----- nvinfo : EIATTR_CUDA_API_VERSION
	.align		4
        /*0000*/ 	.byte	0x04, 0x37
        /*0002*/ 	.short	(.L_30 - .L_29)
.L_29:
        /*0004*/ 	.word	0x00000082


	//----- nvinfo : EIATTR_KPARAM_INFO
	.align		4
.L_30:
        /*0008*/ 	.byte	0x04, 0x17
        /*000a*/ 	.short	(.L_32 - .L_31)
.L_31:
        /*000c*/ 	.word	0x00000000
        /*0010*/ 	.short	0x0009
        /*0012*/ 	.short	0x0048
        /*0014*/ 	.byte	0x00, 0xf0, 0x11, 0x00


	//----- nvinfo : EIATTR_KPARAM_INFO
	.align		4
.L_32:
        /*0018*/ 	.byte	0x04, 0x17
        /*001a*/ 	.short	(.L_34 - .L_33)
.L_33:
        /*001c*/ 	.word	0x00000000
        /*0020*/ 	.short	0x0008
        /*0022*/ 	.short	0x0040
        /*0024*/ 	.byte	0x00, 0xf5, 0x21, 0x00


	//----- nvinfo : EIATTR_KPARAM_INFO
	.align		4
.L_34:
        /*0028*/ 	.byte	0x04, 0x17
        /*002a*/ 	.short	(.L_36 - .L_35)
.L_35:
        /*002c*/ 	.word	0x00000000
        /*0030*/ 	.short	0x0007
        /*0032*/ 	.short	0x0038
        /*0034*/ 	.byte	0x00, 0xf5, 0x21, 0x00


	//----- nvinfo : EIATTR_KPARAM_INFO
	.align		4
.L_36:
        /*0038*/ 	.byte	0x04, 0x17
        /*003a*/ 	.short	(.L_38 - .L_37)
.L_37:
        /*003c*/ 	.word	0x00000000
        /*0040*/ 	.short	0x0006
        /*0042*/ 	.short	0x0030
        /*0044*/ 	.byte	0x00, 0xf5, 0x21, 0x00


	//----- nvinfo : EIATTR_KPARAM_INFO
	.align		4
.L_38:
        /*0048*/ 	.byte	0x04, 0x17
        /*004a*/ 	.short	(.L_40 - .L_39)
.L_39:
        /*004c*/ 	.word	0x00000000
        /*0050*/ 	.short	0x0005
        /*0052*/ 	.short	0x0028
        /*0054*/ 	.byte	0x00, 0xf5, 0x21, 0x00


	//----- nvinfo : EIATTR_KPARAM_INFO
	.align		4
.L_40:
        /*0058*/ 	.byte	0x04, 0x17
        /*005a*/ 	.short	(.L_42 - .L_41)
.L_41:
        /*005c*/ 	.word	0x00000000
        /*0060*/ 	.short	0x0004
        /*0062*/ 	.short	0x0020
        /*0064*/ 	.byte	0x00, 0xf5, 0x21, 0x00


	//----- nvinfo : EIATTR_KPARAM_INFO
	.align		4
.L_42:
        /*0068*/ 	.byte	0x04, 0x17
        /*006a*/ 	.short	(.L_44 - .L_43)
.L_43:
        /*006c*/ 	.word	0x00000000
        /*0070*/ 	.short	0x0003
        /*0072*/ 	.short	0x0018
        /*0074*/ 	.byte	0x00, 0xf5, 0x21, 0x00


	//----- nvinfo : EIATTR_KPARAM_INFO
	.align		4
.L_44:
        /*0078*/ 	.byte	0x04, 0x17
        /*007a*/ 	.short	(.L_46 - .L_45)
.L_45:
        /*007c*/ 	.word	0x00000000
        /*0080*/ 	.short	0x0002
        /*0082*/ 	.short	0x0010
        /*0084*/ 	.byte	0x00, 0xf5, 0x21, 0x00


	//----- nvinfo : EIATTR_KPARAM_INFO
	.align		4
.L_46:
        /*0088*/ 	.byte	0x04, 0x17
        /*008a*/ 	.short	(.L_48 - .L_47)
.L_47:
        /*008c*/ 	.word	0x00000000
        /*0090*/ 	.short	0x0001
        /*0092*/ 	.short	0x0008
        /*0094*/ 	.byte	0x00, 0xf5, 0x21, 0x00


	//----- nvinfo : EIATTR_KPARAM_INFO
	.align		4
.L_48:
        /*0098*/ 	.byte	0x04, 0x17
        /*009a*/ 	.short	(.L_50 - .L_49)
.L_49:
        /*009c*/ 	.word	0x00000000
        /*00a0*/ 	.short	0x0000
        /*00a2*/ 	.short	0x0000
        /*00a4*/ 	.byte	0x00, 0xf5, 0x21, 0x00


	//----- nvinfo : EIATTR_SPARSE_MMA_MASK
	.align		4
.L_50:
        /*00a8*/ 	.byte	0x03, 0x50
        /*00aa*/ 	.short	0x0000


	//----- nvinfo : EIATTR_MAXREG_COUNT
	.align		4
        /*00ac*/ 	.byte	0x03, 0x1b
        /*00ae*/ 	.short	0x00ff


	//----- nvinfo : EIATTR_MERCURY_ISA_VERSION
	.align		4
        /*00b0*/ 	.byte	0x03, 0x5f
        /*00b2*/ 	.short	0x0101


	//----- nvinfo : EIATTR_VRC_CTA_INIT_COUNT
	.align		4
        /*00b4*/ 	.byte	0x02, 0x4a
	.zero		1
	.zero		1


	//----- nvinfo : EIATTR_EXIT_INSTR_OFFSETS
	.align		4
        /*00b8*/ 	.byte	0x04, 0x1c
        /*00ba*/ 	.short	(.L_52 - .L_51)


	//   ....[0]....
.L_51:
        /*00bc*/ 	.word	0x00000080


	//   ....[1]....
        /*00c0*/ 	.word	0x00003c30


	//----- nvinfo : EIATTR_CRS_STACK_SIZE
	.align		4
.L_52:
        /*00c4*/ 	.byte	0x04, 0x1e
        /*00c6*/ 	.short	(.L_54 - .L_53)
.L_53:
        /*00c8*/ 	.word	0x00000000


	//----- nvinfo : EIATTR_CBANK_PARAM_SIZE
	.align		4
.L_54:
        /*00cc*/ 	.byte	0x03, 0x19
        /*00ce*/ 	.short	0x004c


	//----- nvinfo : EIATTR_PARAM_CBANK
	.align		4
        /*00d0*/ 	.byte	0x04, 0x0a
        /*00d2*/ 	.short	(.L_56 - .L_55)
	.align		4
.L_55:
        /*00d4*/ 	.word	index@(.nv.constant0._Z24compute_positions_kernelPdS_S_S_S_S_S_S_S_i)
        /*00d8*/ 	.short	0x0380
        /*00da*/ 	.short	0x004c


	//----- nvinfo : EIATTR_SW_WAR
	.align		4
.L_56:
        /*00dc*/ 	.byte	0x04, 0x36
        /*00de*/ 	.short	(.L_58 - .L_57)
.L_57:
        /*00e0*/ 	.word	0x00000008
.L_58:


//--------------------- .nv.info._Z19j2_propagate_kernelPdS_S_S_S_S_id --------------------------
	.section	.nv.info._Z19j2_propagate_kernelPdS_S_S_S_S_id,"",@"SHT_CUDA_INFO"
	.sectionflags	@""
	.align	4


	//----- nvinfo : EIATTR_CUDA_API_VERSION
	.align		4
        /*0000*/ 	.byte	0x04, 0x37
        /*0002*/ 	.short	(.L_60 - .L_59)
.L_59:
        /*0004*/ 	.word	0x00000082


	//----- nvinfo : EIATTR_KPARAM_INFO
	.align		4
.L_60:
        /*0008*/ 	.byte	0x04, 0x17
        /*000a*/ 	.short	(.L_62 - .L_61)
.L_61:
        /*000c*/ 	.word	0x00000000
        /*0010*/ 	.short	0x0007
        /*0012*/ 	.short	0x0038
        /*0014*/ 	.byte	0x00, 0xf0, 0x21, 0x00


	//----- nvinfo : EIATTR_KPARAM_INFO
	.align		4
.L_62:
        /*0018*/ 	.byte	0x04, 0x17
        /*001a*/ 	.short	(.L_64 - .L_63)
.L_63:
        /*001c*/ 	.word	0x00000000
        /*0020*/ 	.short	0x0006
        /*0022*/ 	.short	0x0030
        /*0024*/ 	.byte	0x00, 0xf0, 0x11, 0x00


	//----- nvinfo : EIATTR_KPARAM_INFO
	.align		4
.L_64:
        /*0028*/ 	.byte	0x04, 0x17
        /*002a*/ 	.short	(.L_66 - .L_65)
.L_65:
        /*002c*/ 	.word	0x00000000
        /*0030*/ 	.short	0x0005
        /*0032*/ 	.short	0x0028
        /*0034*/ 	.byte	0x00, 0xf5, 0x21, 0x00


	//----- nvinfo : EIATTR_KPARAM_INFO
	.align		4
.L_66:
        /*0038*/ 	.byte	0x04, 0x17
        /*003a*/ 	.short	(.L_68 - .L_67)
.L_67:
        /*003c*/ 	.word	0x00000000
        /*0040*/ 	.short	0x0004
        /*0042*/ 	.short	0x0020
        /*0044*/ 	.byte	0x00, 0xf5, 0x21, 0x00


	//----- nvinfo : EIATTR_KPARAM_INFO
	.align		4
.L_68:
        /*0048*/ 	.byte	0x04, 0x17
        /*004a*/ 	.short	(.L_70 - .L_69)
.L_69:
        /*004c*/ 	.word	0x00000000
        /*0050*/ 	.short	0x0003
        /*0052*/ 	.short	0x0018
        /*0054*/ 	.byte	0x00, 0xf5, 0x21, 0x00


	//----- nvinfo : EIATTR_KPARAM_INFO
	.align		4
.L_70:
        /*0058*/ 	.byte	0x04, 0x17
        /*005a*/ 	.short	(.L_72 - .L_71)
.L_71:
        /*005c*/ 	.word	0x00000000
        /*0060*/ 	.short	0x0002
        /*0062*/ 	.short	0x0010
        /*0064*/ 	.byte	0x00, 0xf5, 0x21, 0x00


	//----- nvinfo : EIATTR_KPARAM_INFO
	.align		4
.L_72:
        /*0068*/ 	.byte	0x04, 0x17
        /*006a*/ 	.short	(.L_74 - .L_73)
.L_73:
        /*006c*/ 	.word	0x00000000
        /*0070*/ 	.short	0x0001
        /*0072*/ 	.short	0x0008
        /*0074*/ 	.byte	0x00, 0xf5, 0x21, 0x00


	//----- nvinfo : EIATTR_KPARAM_INFO
	.align		4
.L_74:
        /*0078*/ 	.byte	0x04, 0x17
        /*007a*/ 	.short	(.L_76 - .L_75)
.L_75:
        /*007c*/ 	.word	0x00000000
        /*0080*/ 	.short	0x0000
        /*0082*/ 	.short	0x0000
        /*0084*/ 	.byte	0x00, 0xf5, 0x21, 0x00


	//----- nvinfo : EIATTR_SPARSE_MMA_MASK
	.align		4
.L_76:
        /*0088*/ 	.byte	0x03, 0x50
        /*008a*/ 	.short	0x0000


	//----- nvinfo : EIATTR_MAXREG_COUNT
	.align		4
        /*008c*/ 	.byte	0x03, 0x1b
        /*008e*/ 	.short	0x00ff


	//----- nvinfo : EIATTR_MERCURY_ISA_VERSION
	.align		4
        /*0090*/ 	.byte	0x03, 0x5f
        /*0092*/ 	.short	0x0101


	//----- nvinfo : EIATTR_VRC_CTA_INIT_COUNT
	.align		4
        /*0094*/ 	.byte	0x02, 0x4a
	.zero		1
	.zero		1


	//----- nvinfo : EIATTR_EXIT_INSTR_OFFSETS
	.align		4
        /*0098*/ 	.byte	0x04, 0x1c
        /*009a*/ 	.short	(.L_78 - .L_77)


	//   ....[0]....
.L_77:
        /*009c*/ 	.word	0x00000080


	//   ....[1]....
        /*00a0*/ 	.word	0x00002b30


	//----- nvinfo : EIATTR_CRS_STACK_SIZE
	.align		4
.L_78:
        /*00a4*/ 	.byte	0x04, 0x1e
        /*00a6*/ 	.short	(.L_80 - .L_79)
.L_79:
        /*00a8*/ 	.word	0x00000000


	//----- nvinfo : EIATTR_CBANK_PARAM_SIZE
	.align		4
.L_80:
        /*00ac*/ 	.byte	0x03, 0x19
        /*00ae*/ 	.short	0x0040


	//----- nvinfo : EIATTR_PARAM_CBANK
	.align		4
        /*00b0*/ 	.byte	0x04, 0x0a
        /*00b2*/ 	.short	(.L_82 - .L_81)
	.align		4
.L_81:
        /*00b4*/ 	.word	index@(.nv.constant0._Z19j2_propagate_kernelPdS_S_S_S_S_id)
        /*00b8*/ 	.short	0x0380
        /*00ba*/ 	.short	0x0040


	//----- nvinfo : EIATTR_SW_WAR
	.align		4
.L_82:
        /*00bc*/ 	.byte	0x04, 0x36
        /*00be*/ 	.short	(.L_84 - .L_83)
.L_83:
        /*00c0*/ 	.word	0x00000008
.L_84:


//--------------------- .nv.callgraph             --------------------------
	.section	.nv.callgraph,"",@"SHT_CUDA_CALLGRAPH"
	.align	4
	.sectionentsize	8
	.align		4
        /*0000*/ 	.word	0x00000000
	.align		4
        /*0004*/ 	.word	0xffffffff
	.align		4
        /*0008*/ 	.word	0x00000000
	.align		4
        /*000c*/ 	.word	0xfffffffe
	.align		4
        /*0010*/ 	.word	0x00000000
	.align		4
        /*0014*/ 	.word	0xfffffffd
	.align		4
        /*0018*/ 	.word	0x00000000
	.align		4
        /*001c*/ 	.word	0xfffffffc


//--------------------- .nv.constant3             --------------------------
	.section	.nv.constant3,"a",@progbits
	.align	8
.nv.constant3:
	.type		d_MU,@object
	.size		d_MU,(d_RE - d_MU)
d_MU:
        /*0000*/ 	.byte	0x00, 0x54, 0xda, 0x5b, 0x66, 0xa8, 0xf6, 0x42
	.type		d_RE,@object
	.size		d_RE,(d_J2 - d_RE)
d_RE:
        /*0008*/ 	.byte	0x00, 0x00, 0x00, 0x40, 0xa6, 0x54, 0x58, 0x41
	.type		d_J2,@object
	.size		d_J2,(.L_2 - d_J2)
d_J2:
        /*0010*/ 	.byte	0x7b, 0x10, 0x65, 0x1c, 0xe1, 0xbc, 0x51, 0x3f
.L_2:


//--------------------- .nv.constant4             --------------------------
	.section	.nv.constant4,"a",@progbits
	.align	8
	.align		8
.nv.constant4:
        /*0000*/ 	.dword	__cudart_i2opi_d
	.align		8
        /*0008*/ 	.dword	__cudart_sin_cos_coeffs


//--------------------- .text._Z24compute_positions_kernelPdS_S_S_S_S_S_S_S_i --------------------------
	.section	.text._Z24compute_positions_kernelPdS_S_S_S_S_S_S_S_i,"ax",@progbits
	.align	128
        .global         _Z24compute_positions_kernelPdS_S_S_S_S_S_S_S_i
        .type           _Z24compute_positions_kernelPdS_S_S_S_S_S_S_S_i,@function
        .size           _Z24compute_positions_kernelPdS_S_S_S_S_S_S_S_i,(.L_x_138 - _Z24compute_positions_kernelPdS_S_S_S_S_S_S_S_i)
        .other          _Z24compute_positions_kernelPdS_S_S_S_S_S_S_S_i,@"STO_CUDA_ENTRY STV_DEFAULT"
_Z24compute_positions_kernelPdS_S_S_S_S_S_S_S_i:
.text._Z24compute_positions_kernelPdS_S_S_S_S_S_S_S_i:
[----:B------:R-:W0:Y:S01]  /*0000*/  LDC R1, c[0x0][0x37c] ;  /* 0x0000df00ff017b82 */ /* 0x000e220000000800 */
[----:B------:R-:W1:Y:S07]  /*0010*/  S2R R0, SR_TID.X ;  /* 0x0000000000007919 */ /* 0x000e6e0000002100 */
[----:B------:R-:W1:Y:S01]  /*0020*/  S2UR UR4, SR_CTAID.X ;  /* 0x00000000000479c3 */ /* 0x000e620000002500 */
[----:B------:R-:W2:Y:S01]  /*0030*/  LDCU UR5, c[0x0][0x3c8] ;  /* 0x00007900ff0577ac */ /* 0x000ea20008000800 */
[----:B0-----:R-:W-:-:S06]  /*0040*/  VIADD R1, R1, 0xffffffd8 ;  /* 0xffffffd801017836 */ /* 0x001fcc0000000000 */
[----:B------:R-:W1:Y:S02]  /*0050*/  LDC R9, c[0x0][0x360] ;  /* 0x0000d800ff097b82 */ /* 0x000e640000000800 */
[----:B-1----:R-:W-:-:S05]  /*0060*/  IMAD R9, R9, UR4, R0 ;  /* 0x0000000409097c24 */ /* 0x002fca000f8e0200 */
[----:B--2---:R-:W-:-:S13]  /*0070*/  ISETP.GE.AND P0, PT, R9, UR5, PT ;  /* 0x0000000509007c0c */ /* 0x004fda000bf06270 */
[----:B------:R-:W-:Y:S05]  /*0080*/  @P0 EXIT ;  /* 0x000000000000094d */ /* 0x000fea0003800000 */
[----:B------:R-:W0:Y:S01]  /*0090*/  LDC.64 R4, c[0x0][0x3a8] ;  /* 0x0000ea00ff047b82 */ /* 0x000e220000000a00 */
[----:B------:R-:W1:Y:S07]  /*00a0*/  LDCU.64 UR4, c[0x0][0x358] ;  /* 0x00006b00ff0477ac */ /* 0x000e6e0008000a00 */
[----:B------:R-:W2:Y:S08]  /*00b0*/  LDC.64 R24, c[0x0][0x380] ;  /* 0x0000e000ff187b82 */ /* 0x000eb00000000a00 */
[----:B------:R-:W3:Y:S08]  /*00c0*/  LDC.64 R6, c[0x0][0x388] ;  /* 0x0000e200ff067b82 */ /* 0x000ef00000000a00 */
[----:B------:R-:W4:Y:S01]  /*00d0*/  LDC.64 R28, c[0x0][0x390] ;  /* 0x0000e400ff1c7b82 */ /* 0x000f220000000a00 */
[----:B0-----:R-:W-:-:S06]  /*00e0*/  IMAD.WIDE R4, R9, 0x8, R4 ;  /* 0x0000000809047825 */ /* 0x001fcc00078e0204 */
[----:B-1----:R-:W4:Y:S01]  /*00f0*/  LDG.E.64 R4, desc[UR4][R4.64] ;  /* 0x0000000404047981 */ /* 0x002f22000c1e1b00 */
[----:B------:R-:W0:Y:S08]  /*0100*/  LDC.64 R2, c[0x0][0x398] ;  /* 0x0000e600ff027b82 */ /* 0x000e300000000a00 */
[----:B------:R-:W1:Y:S01]  /*0110*/  LDC.64 R26, c[0x0][0x3a0] ;  /* 0x0000e800ff1a7b82 */ /* 0x000e620000000a00 */
[----:B--2---:R-:W-:-:S04]  /*0120*/  IMAD.WIDE R24, R9, 0x8, R24 ;  /* 0x0000000809187825 */ /* 0x004fc800078e0218 */
[C---:B---3--:R-:W-:Y:S02]  /*0130*/  IMAD.WIDE R6, R9.reuse, 0x8, R6 ;  /* 0x0000000809067825 */ /* 0x048fe400078e0206 */
[----:B------:R-:W5:Y:S02]  /*0140*/  LDG.E.64 R24, desc[UR4][R24.64] ;  /* 0x0000000418187981 */ /* 0x000f64000c1e1b00 */
[C---:B----4-:R-:W-:Y:S02]  /*0150*/  IMAD.WIDE R28, R9.reuse, 0x8, R28 ;  /* 0x00000008091c7825 */ /* 0x050fe400078e021c */
[----:B------:R-:W5:Y:S04]  /*0160*/  LDG.E.64 R6, desc[UR4][R6.64] ;  /* 0x0000000406067981 */ /* 0x000f68000c1e1b00 */
[----:B------:R-:W5:Y:S01]  /*0170*/  LDG.E.64 R28, desc[UR4][R28.64] ;  /* 0x000000041c1c7981 */ /* 0x000f62000c1e1b00 */
[----:B0-----:R-:W-:-:S06]  /*0180*/  IMAD.WIDE R2, R9, 0x8, R2 ;  /* 0x0000000809027825 */ /* 0x001fcc00078e0202 */
[----:B------:R-:W5:Y:S01]  /*0190*/  LDG.E.64 R2, desc[UR4][R2.64] ;  /* 0x0000000402027981 */ /* 0x000f62000c1e1b00 */
[----:B-1----:R-:W-:-:S06]  /*01a0*/  IMAD.WIDE R26, R9, 0x8, R26 ;  /* 0x00000008091a7825 */ /* 0x002fcc00078e021a */
[----:B------:R-:W5:Y:S01]  /*01b0*/  LDG.E.64 R26, desc[UR4][R26.64] ;  /* 0x000000041a1a7981 */ /* 0x000f62000c1e1b00 */
[----:B------:R-:W-:Y:S01]  /*01c0*/  BSSY.RECONVERGENT B2, `(.L_x_0) ;  /* 0x000001c000027945 */ /* 0x000fe20003800200 */
[----:B------:R-:W-:-:S14]  /*01d0*/  DSETP.NEU.AND P0, PT, |R4|, +INF , PT ;  /* 0x7ff000000400742a */ /* 0x000fdc0003f0d200 */
[----:B------:R-:W-:Y:S01]  /*01e0*/  @!P0 DMUL R20, RZ, R4 ;  /* 0x00000004ff148228 */ /* 0x000fe20000000000 */
[----:B------:R-:W-:Y:S01]  /*01f0*/  @!P0 IMAD.MOV.U32 R0, RZ, RZ, RZ ;  /* 0x000000ffff008224 */ /* 0x000fe200078e00ff */
[----:B------:R-:W-:Y:S09]  /*0200*/  @!P0 BRA `(.L_x_1) ;  /* 0x00000000005c8947 */ /* 0x000ff20003800000 */
[----:B------:R-:W-:Y:S01]  /*0210*/  UMOV UR6, 0x6dc9c883 ;  /* 0x6dc9c88300067882 */ /* 0x000fe20000000000 */
[----:B------:R-:W-:Y:S01]  /*0220*/  UMOV UR7, 0x3fe45f30 ;  /* 0x3fe45f3000077882 */ /* 0x000fe20000000000 */
[C---:B------:R-:W-:Y:S02]  /*0230*/  DSETP.GE.AND P0, PT, |R4|.reuse, 2.14748364800000000000e+09, PT ;  /* 0x41e000000400742a */ /* 0x040fe40003f06200 */
[----:B------:R-:W-:Y:S01]  /*0240*/  DMUL R8, R4, UR6 ;  /* 0x0000000604087c28 */ /* 0x000fe20008000000 */
[----:B------:R-:W-:Y:S01]  /*0250*/  UMOV UR6, 0x54442d18 ;  /* 0x54442d1800067882 */ /* 0x000fe20000000000 */
[----:B------:R-:W-:-:S04]  /*0260*/  UMOV UR7, 0x3ff921fb ;  /* 0x3ff921fb00077882 */ /* 0x000fc80000000000 */
[----:B------:R-:W0:Y:S08]  /*0270*/  F2I.F64 R0, R8 ;  /* 0x0000000800007311 */ /* 0x000e300000301100 */
[----:B0-----:R-:W0:Y:S02]  /*0280*/  I2F.F64 R20, R0 ;  /* 0x0000000000147312 */ /* 0x001e240000201c00 */
[----:B0-----:R-:W-:Y:S01]  /*0290*/  DFMA R10, R20, -UR6, R4 ;  /* 0x80000006140a7c2b */ /* 0x001fe20008000004 */
[----:B------:R-:W-:Y:S01]  /*02a0*/  UMOV UR6, 0x33145c00 ;  /* 0x33145c0000067882 */ /* 0x000fe20000000000 */
[----:B------:R-:W-:-:S06]  /*02b0*/  UMOV UR7, 0x3c91a626 ;  /* 0x3c91a62600077882 */ /* 0x000fcc0000000000 */
[----:B------:R-:W-:Y:S01]  /*02c0*/  DFMA R10, R20, -UR6, R10 ;  /* 0x80000006140a7c2b */ /* 0x000fe2000800000a */
[----:B------:R-:W-:Y:S01]  /*02d0*/  UMOV UR6, 0x252049c0 ;  /* 0x252049c000067882 */ /* 0x000fe20000000000 */
[----:B------:R-:W-:-:S06]  /*02e0*/  UMOV UR7, 0x397b839a ;  /* 0x397b839a00077882 */ /* 0x000fcc0000000000 */
[----:B------:R-:W-:Y:S01]  /*02f0*/  DFMA R20, R20, -UR6, R10 ;  /* 0x8000000614147c2b */ /* 0x000fe2000800000a */
[----:B------:R-:W-:Y:S10]  /*0300*/  @!P0 BRA `(.L_x_1) ;  /* 0x00000000001c8947 */ /* 0x000ff40003800000 */
[----:B------:R-:W-:Y:S01]  /*0310*/  IMAD.MOV.U32 R0, RZ, RZ, R4 ;  /* 0x000000ffff007224 */ /* 0x000fe200078e0004 */
[----:B------:R-:W-:Y:S01]  /*0320*/  MOV R23, 0x350 ;  /* 0x0000035000177802 */ /* 0x000fe20000000f00 */
[----:B------:R-:W-:-:S07]  /*0330*/  IMAD.MOV.U32 R30, RZ, RZ, R5 ;  /* 0x000000ffff1e7224 */ /* 0x000fce00078e0005 */
[----:B-----5:R-:W-:Y:S05]  /*0340*/  CALL.REL.NOINC `($_Z24compute_positions_kernelPdS_S_S_S_S_S_S_S_i$__internal_trig_reduction_slowpathd) ;  /* 0x0000004000687944 */ /* 0x020fea0003c00000 */
[----:B------:R-:W-:Y:S02]  /*0350*/  IMAD.MOV.U32 R0, RZ, RZ, R15 ;  /* 0x000000ffff007224 */ /* 0x000fe400078e000f */
[----:B------:R-:W-:Y:S02]  /*0360*/  IMAD.MOV.U32 R20, RZ, RZ, R12 ;  /* 0x000000ffff147224 */ /* 0x000fe400078e000c */
[----:B------:R-:W-:-:S07]  /*0370*/  IMAD.MOV.U32 R21, RZ, RZ, R13 ;  /* 0x000000ffff157224 */ /* 0x000fce00078e000d */
.L_x_1:
[----:B------:R-:W-:Y:S05]  /*0380*/  BSYNC.RECONVERGENT B2 ;  /* 0x0000000000027941 */ /* 0x000fea0003800200 */
.L_x_0:
[----:B------:R-:W0:Y:S01]  /*0390*/  LDCU.64 UR6, c[0x4][0x8] ;  /* 0x01000100ff0677ac */ /* 0x000e220008000a00 */
[----:B------:R-:W-:-:S05]  /*03a0*/  IMAD.SHL.U32 R8, R0, 0x40, RZ ;  /* 0x0000004000087824 */ /* 0x000fca00078e00ff */
[----:B------:R-:W-:-:S04]  /*03b0*/  LOP3.LUT R8, R8, 0x40, RZ, 0xc0, !PT ;  /* 0x0000004008087812 */ /* 0x000fc800078ec0ff */
[----:B0-----:R-:W-:-:S05]  /*03c0*/  IADD3 R30, P0, PT, R8, UR6, RZ ;  /* 0x00000006081e7c10 */ /* 0x001fca000ff1e0ff */
[----:B------:R-:W-:-:S05]  /*03d0*/  IMAD.X R31, RZ, RZ, UR7, P0 ;  /* 0x00000007ff1f7e24 */ /* 0x000fca00080e06ff */
[----:B------:R-:W2:Y:S04]  /*03e0*/  LDG.E.128.CONSTANT R8, desc[UR4][R30.64] ;  /* 0x000000041e087981 */ /* 0x000ea8000c1e9d00 */
[----:B------:R-:W3:Y:S04]  /*03f0*/  LDG.E.128.CONSTANT R12, desc[UR4][R30.64+0x10] ;  /* 0x000010041e0c7981 */ /* 0x000ee8000c1e9d00 */
[----:B------:R-:W4:Y:S01]  /*0400*/  LDG.E.128.CONSTANT R16, desc[UR4][R30.64+0x20] ;  /* 0x000020041e107981 */ /* 0x000f22000c1e9d00 */
[----:B------:R-:W-:Y:S01]  /*0410*/  LOP3.LUT R22, R0, 0x1, RZ, 0xc0, !PT ;  /* 0x0000000100167812 */ /* 0x000fe200078ec0ff */
[----:B------:R-:W-:Y:S01]  /*0420*/  IMAD.MOV.U32 R32, RZ, RZ, 0x20fd8164 ;  /* 0x20fd8164ff207424 */ /* 0x000fe200078e00ff */
[----:B------:R-:W-:Y:S01]  /*0430*/  DSETP.NEU.AND P1, PT, |R4|, +INF , PT ;  /* 0x7ff000000400742a */ /* 0x000fe20003f2d200 */
[----:B------:R-:W-:Y:S01]  /*0440*/  IMAD.MOV.U32 R33, RZ, RZ, 0x3da8ff83 ;  /* 0x3da8ff83ff217424 */ /* 0x000fe200078e00ff */
[----:B------:R-:W-:Y:S01]  /*0450*/  ISETP.NE.U32.AND P0, PT, R22, 0x1, PT ;  /* 0x000000011600780c */ /* 0x000fe20003f05070 */
[----:B------:R-:W-:Y:S01]  /*0460*/  DMUL R22, R20, R20 ;  /* 0x0000001414167228 */ /* 0x000fe20000000000 */
[----:B------:R-:W-:Y:S02]  /*0470*/  BSSY.RECONVERGENT B2, `(.L_x_2) ;  /* 0x000002e000027945 */ /* 0x000fe40003800200 */
[----:B------:R-:W-:-:S02]  /*0480*/  FSEL R32, R32, -8.06006814911005101289e+34, !P0 ;  /* 0xf9785eba20207808 */ /* 0x000fc40004000000 */
[----:B------:R-:W-:-:S06]  /*0490*/  FSEL R33, -R33, 0.11223486810922622681, !P0 ;  /* 0x3de5db6521217808 */ /* 0x000fcc0004000100 */
[----:B--2---:R-:W-:-:S08]  /*04a0*/  DFMA R8, R22, R32, R8 ;  /* 0x000000201608722b */ /* 0x004fd00000000008 */
[----:B------:R-:W-:-:S08]  /*04b0*/  DFMA R8, R22, R8, R10 ;  /* 0x000000081608722b */ /* 0x000fd0000000000a */
[----:B---3--:R-:W-:-:S08]  /*04c0*/  DFMA R8, R22, R8, R12 ;  /* 0x000000081608722b */ /* 0x008fd0000000000c */
[----:B------:R-:W-:-:S08]  /*04d0*/  DFMA R8, R22, R8, R14 ;  /* 0x000000081608722b */ /* 0x000fd0000000000e */
[----:B----4-:R-:W-:-:S08]  /*04e0*/  DFMA R8, R22, R8, R16 ;  /* 0x000000081608722b */ /* 0x010fd00000000010 */
[----:B------:R-:W-:-:S08]  /*04f0*/  DFMA R8, R22, R8, R18 ;  /* 0x000000081608722b */ /* 0x000fd00000000012 */
[----:B------:R-:W-:Y:S02]  /*0500*/  DFMA R20, R8, R20, R20 ;  /* 0x000000140814722b */ /* 0x000fe40000000014 */
[----:B------:R-:W-:-:S10]  /*0510*/  DFMA R8, R22, R8, 1 ;  /* 0x3ff000001608742b */ /* 0x000fd40000000008 */
[----:B------:R-:W-:Y:S02]  /*0520*/  FSEL R10, R8, R20, !P0 ;  /* 0x00000014080a7208 */ /* 0x000fe40004000000 */
[----:B------:R-:W-:Y:S01]  /*0530*/  FSEL R11, R9, R21, !P0 ;  /* 0x00000015090b7208 */ /* 0x000fe20004000000 */
[----:B------:R-:W-:Y:S01]  /*0540*/  @!P1 DMUL R20, RZ, R4 ;  /* 0x00000004ff149228 */ /* 0x000fe20000000000 */
[----:B------:R-:W-:Y:S01]  /*0550*/  LOP3.LUT P0, RZ, R0, 0x2, RZ, 0xc0, !PT ;  /* 0x0000000200ff7812 */ /* 0x000fe2000780c0ff */
[----:B------:R-:W-:-:S03]  /*0560*/  @!P1 IMAD.MOV.U32 R0, RZ, RZ, 0x1 ;  /* 0x00000001ff009424 */ /* 0x000fc600078e00ff */
[----:B------:R-:W-:-:S10]  /*0570*/  DADD R8, RZ, -R10 ;  /* 0x00000000ff087229 */ /* 0x000fd4000000080a */
[----:B------:R-:W-:Y:S02]  /*0580*/  FSEL R32, R10, R8, !P0 ;  /* 0x000000080a207208 */ /* 0x000fe40004000000 */
[----:B------:R-:W-:-:S06]  /*0590*/  FSEL R33, R11, R9, !P0 ;  /* 0x000000090b217208 */ /* 0x000fcc0004000000 */
[----:B-----5:R-:W-:Y:S01]  /*05a0*/  DFMA R32, -R6, R32, R4 ;  /* 0x000000200620722b */ /* 0x020fe20000000104 */
[----:B------:R-:W-:Y:S10]  /*05b0*/  @!P1 BRA `(.L_x_3) ;  /* 0x0000000000649947 */ /* 0x000ff40003800000 */
[----:B------:R-:W-:Y:S01]  /*05c0*/  UMOV UR6, 0x6dc9c883 ;  /* 0x6dc9c88300067882 */ /* 0x000fe20000000000 */
[----:B------:R-:W-:Y:S01]  /*05d0*/  UMOV UR7, 0x3fe45f30 ;  /* 0x3fe45f3000077882 */ /* 0x000fe20000000000 */
[C---:B------:R-:W-:Y:S01]  /*05e0*/  DSETP.GE.AND P0, PT, |R4|.reuse, 2.14748364800000000000e+09, PT ;  /* 0x41e000000400742a */ /* 0x040fe20003f06200 */
[----:B------:R-:W-:Y:S01]  /*05f0*/  BSSY.RECONVERGENT B3, `(.L_x_4) ;  /* 0x0000014000037945 */ /* 0x000fe20003800200 */
        /* <DEDUP_REMOVED lines=16> */
[----:B------:R-:W-:Y:S05]  /*0700*/  CALL.REL.NOINC `($_Z24compute_positions_kernelPdS_S_S_S_S_S_S_S_i$__internal_trig_reduction_slowpathd) ;  /* 0x0000003c00787944 */ /* 0x000fea0003c00000 */
[----:B------:R-:W-:Y:S02]  /*0710*/  IMAD.MOV.U32 R20, RZ, RZ, R12 ;  /* 0x000000ffff147224 */ /* 0x000fe400078e000c */
[----:B------:R-:W-:-:S07]  /*0720*/  IMAD.MOV.U32 R21, RZ, RZ, R13 ;  /* 0x000000ffff157224 */ /* 0x000fce00078e000d */
.L_x_5:
[----:B------:R-:W-:Y:S05]  /*0730*/  BSYNC.RECONVERGENT B3 ;  /* 0x0000000000037941 */ /* 0x000fea0003800200 */
.L_x_4:
[----:B------:R-:W-:-:S07]  /*0740*/  VIADD R0, R15, 0x1 ;  /* 0x000000010f007836 */ /* 0x000fce0000000000 */
.L_x_3:
[----:B------:R-:W-:Y:S05]  /*0750*/  BSYNC.RECONVERGENT B2 ;  /* 0x0000000000027941 */ /* 0x000fea0003800200 */
.L_x_2:
        /* <DEDUP_REMOVED lines=10> */
[----:B------:R-:W-:Y:S01]  /*0800*/  DADD R32, -R4, R32 ;  /* 0x0000000004207229 */ /* 0x000fe20000000120 */
[----:B------:R-:W-:Y:S01]  /*0810*/  BSSY.RECONVERGENT B0, `(.L_x_6) ;  /* 0x000002a000007945 */ /* 0x000fe20003800200 */
[----:B------:R-:W-:Y:S01]  /*0820*/  ISETP.NE.U32.AND P0, PT, R22, 0x1, PT ;  /* 0x000000011600780c */ /* 0x000fe20003f05070 */
[----:B------:R-:W-:-:S03]  /*0830*/  IMAD.MOV.U32 R22, RZ, RZ, 0x3da8ff83 ;  /* 0x3da8ff83ff167424 */ /* 0x000fc600078e00ff */
[----:B------:R-:W-:Y:S02]  /*0840*/  FSEL R34, R34, -8.06006814911005101289e+34, !P0 ;  /* 0xf9785eba22227808 */ /* 0x000fe40004000000 */
[----:B------:R-:W-:Y:S01]  /*0850*/  FSEL R35, -R22, 0.11223486810922622681, !P0 ;  /* 0x3de5db6516237808 */ /* 0x000fe20004000100 */
[----:B------:R-:W-:Y:S01]  /*0860*/  DMUL R22, R20, R20 ;  /* 0x0000001414167228 */ /* 0x000fe20000000000 */
[----:B------:R-:W-:-:S07]  /*0870*/  FSETP.GEU.AND P1, PT, |R33|, 6.5827683646048100446e-37, PT ;  /* 0x036000002100780b */ /* 0x000fce0003f2e200 */
        /* <DEDUP_REMOVED lines=9> */
[----:B------:R-:W-:Y:S02]  /*0910*/  FSEL R11, R9, R21, !P0 ;  /* 0x00000015090b7208 */ /* 0x000fe40004000000 */
[----:B------:R-:W-:-:S04]  /*0920*/  LOP3.LUT P0, RZ, R0, 0x2, RZ, 0xc0, !PT ;  /* 0x0000000200ff7812 */ /* 0x000fc8000780c0ff */
[----:B------:R-:W-:-:S10]  /*0930*/  DADD R8, RZ, -R10 ;  /* 0x00000000ff087229 */ /* 0x000fd4000000080a */
[----:B------:R-:W-:Y:S01]  /*0940*/  FSEL R10, R10, R8, !P0 ;  /* 0x000000080a0a7208 */ /* 0x000fe20004000000 */
[----:B------:R-:W-:Y:S01]  /*0950*/  IMAD.MOV.U32 R8, RZ, RZ, 0x1 ;  /* 0x00000001ff087424 */ /* 0x000fe200078e00ff */
[----:B------:R-:W-:-:S06]  /*0960*/  FSEL R11, R11, R9, !P0 ;  /* 0x000000090b0b7208 */ /* 0x000fcc0004000000 */
[----:B------:R-:W-:-:S06]  /*0970*/  DFMA R10, -R6, R10, 1 ;  /* 0x3ff00000060a742b */ /* 0x000fcc000000010a */
[----:B------:R-:W0:Y:S02]  /*0980*/  MUFU.RCP64H R9, R11 ;  /* 0x0000000b00097308 */ /* 0x000e240000001800 */
[----:B0-----:R-:W-:-:S08]  /*0990*/  DFMA R12, -R10, R8, 1 ;  /* 0x3ff000000a0c742b */ /* 0x001fd00000000108 */
[----:B------:R-:W-:-:S08]  /*09a0*/  DFMA R12, R12, R12, R12 ;  /* 0x0000000c0c0c722b */ /* 0x000fd0000000000c */
[----:B------:R-:W-:-:S08]  /*09b0*/  DFMA R12, R8, R12, R8 ;  /* 0x0000000c080c722b */ /* 0x000fd00000000008 */
[----:B------:R-:W-:-:S08]  /*09c0*/  DFMA R8, -R10, R12, 1 ;  /* 0x3ff000000a08742b */ /* 0x000fd0000000010c */
[----:B------:R-:W-:-:S08]  /*09d0*/  DFMA R8, R12, R8, R12 ;  /* 0x000000080c08722b */ /* 0x000fd0000000000c */
[----:B------:R-:W-:-:S08]  /*09e0*/  DMUL R12, R32, R8 ;  /* 0x00000008200c7228 */ /* 0x000fd00000000000 */
[----:B------:R-:W-:-:S08]  /*09f0*/  DFMA R14, -R10, R12, R32 ;  /* 0x0000000c0a0e722b */ /* 0x000fd00000000120 */
[----:B------:R-:W-:-:S10]  /*0a00*/  DFMA R8, R8, R14, R12 ;  /* 0x0000000e0808722b */ /* 0x000fd4000000000c */
[----:B------:R-:W-:-:S05]  /*0a10*/  FFMA R0, RZ, R11, R9 ;  /* 0x0000000bff007223 */ /* 0x000fca0000000009 */
[----:B------:R-:W-:-:S13]  /*0a20*/  FSETP.GT.AND P0, PT, |R0|, 1.469367938527859385e-39, PT ;  /* 0x001000000000780b */ /* 0x000fda0003f04200 */
[----:B------:R-:W-:Y:S05]  /*0a30*/  @P0 BRA P1, `(.L_x_7) ;  /* 0x00000000001c0947 */ /* 0x000fea0000800000 */
[----:B------:R-:W-:Y:S01]  /*0a40*/  IMAD.MOV.U32 R18, RZ, RZ, R32 ;  /* 0x000000ffff127224 */ /* 0x000fe200078e0020 */
[----:B------:R-:W-:Y:S01]  /*0a50*/  MOV R0, 0xa90 ;  /* 0x00000a9000007802 */ /* 0x000fe20000000f00 */
[----:B------:R-:W-:Y:S02]  /*0a60*/  IMAD.MOV.U32 R19, RZ, RZ, R33 ;  /* 0x000000ffff137224 */ /* 0x000fe400078e0021 */
[----:B------:R-:W-:-:S07]  /*0a70*/  IMAD.MOV.U32 R17, RZ, RZ, R11 ;  /* 0x000000ffff117224 */ /* 0x000fce00078e000b */
[----:B------:R-:W-:Y:S05]  /*0a80*/  CALL.REL.NOINC `($__internal_0_$__cuda_sm20_div_rn_f64_full) ;  /* 0x00000030006c7944 */ /* 0x000fea0003c00000 */
[----:B------:R-:W-:Y:S02]  /*0a90*/  IMAD.MOV.U32 R8, RZ, RZ, R20 ;  /* 0x000000ffff087224 */ /* 0x000fe400078e0014 */
[----:B------:R-:W-:-:S07]  /*0aa0*/  IMAD.MOV.U32 R9, RZ, RZ, R21 ;  /* 0x000000ffff097224 */ /* 0x000fce00078e0015 */
.L_x_7:
[----:B------:R-:W-:Y:S05]  /*0ab0*/  BSYNC.RECONVERGENT B0 ;  /* 0x0000000000007941 */ /* 0x000fea0003800200 */
.L_x_6:
[----:B------:R-:W-:Y:S01]  /*0ac0*/  DADD R8, R4, -R8 ;  /* 0x0000000004087229 */ /* 0x000fe20000000808 */
[----:B------:R-:W-:Y:S07]  /*0ad0*/  BSSY.RECONVERGENT B2, `(.L_x_8) ;  /* 0x0000021000027945 */ /* 0x000fee0003800200 */
[----:B------:R-:W-:-:S08]  /*0ae0*/  DMUL R14, R8, 0.5 ;  /* 0x3fe00000080e7828 */ /* 0x000fd00000000000 */
[----:B------:R-:W-:-:S14]  /*0af0*/  DSETP.NEU.AND P1, PT, |R14|, +INF , PT ;  /* 0x7ff000000e00742a */ /* 0x000fdc0003f2d200 */
[----:B------:R-:W-:Y:S01]  /*0b00*/  @!P1 DMUL R10, RZ, R14 ;  /* 0x0000000eff0a9228 */ /* 0x000fe20000000000 */
[----:B------:R-:W-:Y:S01]  /*0b10*/  @!P1 PLOP3.LUT P0, PT, PT, PT, PT, 0x80, 0x8 ;  /* 0x000000000008981c */ /* 0x000fe20003f0f070 */
[----:B------:R-:W-:-:S12]  /*0b20*/  @!P1 BRA `(.L_x_9) ;  /* 0x00000000006c9947 */ /* 0x000fd80003800000 */
[----:B------:R-:W-:Y:S01]  /*0b30*/  UMOV UR6, 0x6dc9c883 ;  /* 0x6dc9c88300067882 */ /* 0x000fe20000000000 */
[----:B------:R-:W-:Y:S01]  /*0b40*/  UMOV UR7, 0x3fe45f30 ;  /* 0x3fe45f3000077882 */ /* 0x000fe20000000000 */
[C---:B------:R-:W-:Y:S01]  /*0b50*/  DSETP.GE.AND P0, PT, |R14|.reuse, 2.14748364800000000000e+09, PT ;  /* 0x41e000000e00742a */ /* 0x040fe20003f06200 */
[----:B------:R-:W-:Y:S01]  /*0b60*/  BSSY.RECONVERGENT B3, `(.L_x_10) ;  /* 0x0000015000037945 */ /* 0x000fe20003800200 */
[----:B------:R-:W-:Y:S01]  /*0b70*/  DMUL R4, R14, UR6 ;  /* 0x000000060e047c28 */ /* 0x000fe20008000000 */
[----:B------:R-:W-:Y:S01]  /*0b80*/  UMOV UR6, 0x54442d18 ;  /* 0x54442d1800067882 */ /* 0x000fe20000000000 */
[----:B------:R-:W-:-:S08]  /*0b90*/  UMOV UR7, 0x3ff921fb ;  /* 0x3ff921fb00077882 */ /* 0x000fd00000000000 */
        /* <DEDUP_REMOVED lines=15> */
[----:B------:R-:W-:Y:S02]  /*0c90*/  IMAD.MOV.U32 R10, RZ, RZ, R12 ;  /* 0x000000ffff0a7224 */ /* 0x000fe400078e000c */
[----:B------:R-:W-:-:S07]  /*0ca0*/  IMAD.MOV.U32 R11, RZ, RZ, R13 ;  /* 0x000000ffff0b7224 */ /* 0x000fce00078e000d */
.L_x_11:
[----:B------:R-:W-:Y:S05]  /*0cb0*/  BSYNC.RECONVERGENT B3 ;  /* 0x0000000000037941 */ /* 0x000fea0003800200 */
.L_x_10:
[----:B------:R-:W-:-:S04]  /*0cc0*/  LOP3.LUT R4, R4, 0x1, RZ, 0xc0, !PT ;  /* 0x0000000104047812 */ /* 0x000fc800078ec0ff */
[----:B------:R-:W-:-:S13]  /*0cd0*/  ISETP.NE.U32.AND P0, PT, R4, 0x1, PT ;  /* 0x000000010400780c */ /* 0x000fda0003f05070 */
.L_x_9:
[----:B------:R-:W-:Y:S05]  /*0ce0*/  BSYNC.RECONVERGENT B2 ;  /* 0x0000000000027941 */ /* 0x000fea0003800200 */
.L_x_8:
[----:B------:R-:W-:Y:S01]  /*0cf0*/  DMUL R12, R10, R10 ;  /* 0x0000000a0a0c7228 */ /* 0x000fe20000000000 */
[----:B------:R-:W-:Y:S01]  /*0d00*/  IMAD.MOV.U32 R4, RZ, RZ, 0x5b27ebb1 ;  /* 0x5b27ebb1ff047424 */ /* 0x000fe200078e00ff */
[----:B------:R-:W-:Y:S01]  /*0d10*/  UMOV UR6, 0x2799bcb9 ;  /* 0x2799bcb900067882 */ /* 0x000fe20000000000 */
[----:B------:R-:W-:Y:S01]  /*0d20*/  IMAD.MOV.U32 R5, RZ, RZ, 0x3ef9757c ;  /* 0x3ef9757cff057424 */ /* 0x000fe200078e00ff */
[----:B------:R-:W-:Y:S01]  /*0d30*/  UMOV UR7, 0x3ee48dac ;  /* 0x3ee48dac00077882 */ /* 0x000fe20000000000 */
[----:B------:R-:W-:Y:S01]  /*0d40*/  DADD R14, -R6, 1 ;  /* 0x3ff00000060e7429 */ /* 0x000fe20000000100 */
[----:B------:R-:W-:Y:S01]  /*0d50*/  IMAD.MOV.U32 R16, RZ, RZ, 0x1 ;  /* 0x00000001ff107424 */ /* 0x000fe200078e00ff */
[----:B------:R-:W-:Y:S02]  /*0d60*/  BSSY.RECONVERGENT B0, `(.L_x_12) ;  /* 0x0000043000007945 */ /* 0x000fe40003800200 */
[C---:B------:R-:W-:Y:S01]  /*0d70*/  DFMA R4, R12.reuse, UR6, -R4 ;  /* 0x000000060c047c2b */ /* 0x040fe20008000804 */
[----:B------:R-:W-:Y:S01]  /*0d80*/  UMOV UR6, 0xfd91e04 ;  /* 0x0fd91e0400067882 */ /* 0x000fe20000000000 */
[----:B------:R-:W-:Y:S01]  /*0d90*/  UMOV UR7, 0x3f0980e9 ;  /* 0x3f0980e900077882 */ /* 0x000fe20000000000 */
[----:B------:R-:W0:Y:S05]  /*0da0*/  MUFU.RCP64H R17, R15 ;  /* 0x0000000f00117308 */ /* 0x000e2a0000001800 */
[----:B------:R-:W-:Y:S01]  /*0db0*/  DFMA R4, R12, R4, UR6 ;  /* 0x000000060c047e2b */ /* 0x000fe20008000004 */
[----:B------:R-:W-:Y:S01]  /*0dc0*/  UMOV UR6, 0x417d7e1d ;  /* 0x417d7e1d00067882 */ /* 0x000fe20000000000 */
[----:B------:R-:W-:-:S06]  /*0dd0*/  UMOV UR7, 0x3efae2b0 ;  /* 0x3efae2b000077882 */ /* 0x000fcc0000000000 */
[----:B------:R-:W-:Y:S01]  /*0de0*/  DFMA R4, R12, R4, -UR6 ;  /* 0x800000060c047e2b */ /* 0x000fe20008000004 */
[----:B------:R-:W-:Y:S01]  /*0df0*/  UMOV UR6, 0x41bfba57 ;  /* 0x41bfba5700067882 */ /* 0x000fe20000000000 */
[----:B------:R-:W-:Y:S01]  /*0e00*/  UMOV UR7, 0x3f119f53 ;  /* 0x3f119f5300077882 */ /* 0x000fe20000000000 */
[----:B0-----:R-:W-:-:S05]  /*0e10*/  DFMA R18, -R14, R16, 1 ;  /* 0x3ff000000e12742b */ /* 0x001fca0000000110 */
[----:B------:R-:W-:Y:S01]  /*0e20*/  DFMA R4, R12, R4, UR6 ;  /* 0x000000060c047e2b */ /* 0x000fe20008000004 */
[----:B------:R-:W-:Y:S01]  /*0e30*/  UMOV UR6, 0xa00f6919 ;  /* 0xa00f691900067882 */ /* 0x000fe20000000000 */
[----:B------:R-:W-:Y:S01]  /*0e40*/  UMOV UR7, 0x3f15e791 ;  /* 0x3f15e79100077882 */ /* 0x000fe20000000000 */
[----:B------:R-:W-:-:S05]  /*0e50*/  DFMA R18, R18, R18, R18 ;  /* 0x000000121212722b */ /* 0x000fca0000000012 */
[----:B------:R-:W-:Y:S01]  /*0e60*/  DFMA R4, R12, R4, UR6 ;  /* 0x000000060c047e2b */ /* 0x000fe20008000004 */
[----:B------:R-:W-:Y:S01]  /*0e70*/  UMOV UR6, 0xfadec73a ;  /* 0xfadec73a00067882 */ /* 0x000fe20000000000 */
[----:B------:R-:W-:Y:S01]  /*0e80*/  UMOV UR7, 0x3f2ff2e7 ;  /* 0x3f2ff2e700077882 */ /* 0x000fe20000000000 */
[----:B------:R-:W-:Y:S02]  /*0e90*/  DFMA R18, R16, R18, R16 ;  /* 0x000000121012722b */ /* 0x000fe40000000010 */
[----:B------:R-:W-:-:S03]  /*0ea0*/  DADD R16, R6, 1 ;  /* 0x3ff0000006107429 */ /* 0x000fc60000000000 */
[----:B------:R-:W-:Y:S01]  /*0eb0*/  DFMA R4, R12, R4, UR6 ;  /* 0x000000060c047e2b */ /* 0x000fe20008000004 */
[----:B------:R-:W-:Y:S01]  /*0ec0*/  UMOV UR6, 0xb206da62 ;  /* 0xb206da6200067882 */ /* 0x000fe20000000000 */
[----:B------:R-:W-:Y:S01]  /*0ed0*/  UMOV UR7, 0x3f434bc1 ;  /* 0x3f434bc100077882 */ /* 0x000fe20000000000 */
[----:B------:R-:W-:-:S05]  /*0ee0*/  DFMA R20, -R14, R18, 1 ;  /* 0x3ff000000e14742b */ /* 0x000fca0000000112 */
[----:B------:R-:W-:Y:S01]  /*0ef0*/  DFMA R4, R12, R4, UR6 ;  /* 0x000000060c047e2b */ /* 0x000fe20008000004 */
[----:B------:R-:W-:Y:S01]  /*0f00*/  UMOV UR6, 0xef2f83f9 ;  /* 0xef2f83f900067882 */ /* 0x000fe20000000000 */
[----:B------:R-:W-:Y:S01]  /*0f10*/  UMOV UR7, 0x3f57db18 ;  /* 0x3f57db1800077882 */ /* 0x000fe20000000000 */
[----:B------:R-:W-:Y:S01]  /*0f20*/  FSETP.GEU.AND P2, PT, |R17|, 6.5827683646048100446e-37, PT ;  /* 0x036000001100780b */ /* 0x000fe20003f4e200 */
[----:B------:R-:W-:-:S04]  /*0f30*/  DFMA R20, R18, R20, R18 ;  /* 0x000000141214722b */ /* 0x000fc80000000012 */
[----:B------:R-:W-:Y:S01]  /*0f40*/  DFMA R4, R12, R4, UR6 ;  /* 0x000000060c047e2b */ /* 0x000fe20008000004 */
[----:B------:R-:W-:Y:S01]  /*0f50*/  UMOV UR6, 0x7ae49fbc ;  /* 0x7ae49fbc00067882 */ /* 0x000fe20000000000 */
[----:B------:R-:W-:Y:S02]  /*0f60*/  UMOV UR7, 0x3f6d6d2e ;  /* 0x3f6d6d2e00077882 */ /* 0x000fe40000000000 */
[----:B------:R-:W-:-:S04]  /*0f70*/  DMUL R22, R16, R20 ;  /* 0x0000001410167228 */ /* 0x000fc80000000000 */
[----:B------:R-:W-:Y:S01]  /*0f80*/  DFMA R4, R12, R4, UR6 ;  /* 0x000000060c047e2b */ /* 0x000fe20008000004 */
[----:B------:R-:W-:Y:S01]  /*0f90*/  UMOV UR6, 0xa816a776 ;  /* 0xa816a77600067882 */ /* 0x000fe20000000000 */
[----:B------:R-:W-:Y:S02]  /*0fa0*/  UMOV UR7, 0x3f8226e3 ;  /* 0x3f8226e300077882 */ /* 0x000fe40000000000 */
[----:B------:R-:W-:-:S04]  /*0fb0*/  DFMA R30, -R14, R22, R16 ;  /* 0x000000160e1e722b */ /* 0x000fc80000000110 */
[----:B------:R-:W-:Y:S01]  /*0fc0*/  DFMA R4, R12, R4, UR6 ;  /* 0x000000060c047e2b */ /* 0x000fe20008000004 */
[----:B------:R-:W-:Y:S01]  /*0fd0*/  UMOV UR6, 0x85d25660 ;  /* 0x85d2566000067882 */ /* 0x000fe20000000000 */
[----:B------:R-:W-:-:S06]  /*0fe0*/  UMOV UR7, 0x3f9664f4 ;  /* 0x3f9664f400077882 */ /* 0x000fcc0000000000 */
        /* <DEDUP_REMOVED lines=8> */
[----:B------:R-:W-:Y:S01]  /*1070*/  UMOV UR7, 0x3fd55555 ;  /* 0x3fd5555500077882 */ /* 0x000fe20000000000 */
[----:B------:R-:W-:-:S05]  /*1080*/  DFMA R4, R20, R30, R22 ;  /* 0x0000001e1404722b */ /* 0x000fca0000000016 */
[----:B------:R-:W-:-:S05]  /*1090*/  DFMA R18, R12, R18, UR6 ;  /* 0x000000060c127e2b */ /* 0x000fca0008000012 */
[----:B------:R-:W-:-:S03]  /*10a0*/  FFMA R0, RZ, R15, R5 ;  /* 0x0000000fff007223 */ /* 0x000fc60000000005 */
[----:B------:R-:W-:Y:S02]  /*10b0*/  DMUL R30, R12, R18 ;  /* 0x000000120c1e7228 */ /* 0x000fe40000000000 */
[----:B------:R-:W-:-:S06]  /*10c0*/  FSETP.GT.AND P1, PT, |R0|, 1.469367938527859385e-39, PT ;  /* 0x001000000000780b */ /* 0x000fcc0003f24200 */
[----:B------:R-:W-:Y:S01]  /*10d0*/  DFMA R12, R30, R10, R10 ;  /* 0x0000000a1e0c722b */ /* 0x000fe2000000000a */
[----:B------:R-:W-:Y:S10]  /*10e0*/  @P0 BRA `(.L_x_13) ;  /* 0x0000000000280947 */ /* 0x000ff40003800000 */
[----:B------:R-:W0:Y:S01]  /*10f0*/  MUFU.RCP64H R21, R13 ;  /* 0x0000000d00157308 */ /* 0x000e220000001800 */
[----:B------:R-:W-:-:S06]  /*1100*/  IMAD.MOV.U32 R20, RZ, RZ, RZ ;  /* 0x000000ffff147224 */ /* 0x000fcc00078e00ff */
[----:B0-----:R-:W-:-:S08]  /*1110*/  DFMA R18, -R12, R20, 1 ;  /* 0x3ff000000c12742b */ /* 0x001fd00000000114 */
[----:B------:R-:W-:Y:S02]  /*1120*/  DFMA R22, R18, R18, R18 ;  /* 0x000000121216722b */ /* 0x000fe40000000012 */
[----:B------:R-:W-:-:S06]  /*1130*/  DADD R18, R12, -R10 ;  /* 0x000000000c127229 */ /* 0x000fcc000000080a */
[----:B------:R-:W-:Y:S02]  /*1140*/  DFMA R22, R20, R22, R20 ;  /* 0x000000161416722b */ /* 0x000fe40000000014 */
[----:B------:R-:W-:-:S06]  /*1150*/  DFMA R18, R30, R10, -R18 ;  /* 0x0000000a1e12722b */ /* 0x000fcc0000000812 */
[----:B------:R-:W-:-:S08]  /*1160*/  DFMA R10, R12, -R22, 1 ;  /* 0x3ff000000c0a742b */ /* 0x000fd00000000816 */
[----:B------:R-:W-:-:S08]  /*1170*/  DFMA R10, R18, -R22, R10 ;  /* 0x80000016120a722b */ /* 0x000fd0000000000a */
[----:B------:R-:W-:-:S11]  /*1180*/  DFMA R12, -R22, R10, -R22 ;  /* 0x0000000a160c722b */ /* 0x000fd60000000916 */
.L_x_13:
[----:B------:R-:W-:Y:S05]  /*1190*/  BSYNC.RECONVERGENT B0 ;  /* 0x0000000000007941 */ /* 0x000fea0003800200 */
.L_x_12:
[----:B------:R-:W-:Y:S04]  /*11a0*/  BSSY.RECONVERGENT B0, `(.L_x_14) ;  /* 0x000000a000007945 */ /* 0x000fe80003800200 */
[----:B------:R-:W-:Y:S05]  /*11b0*/  @P1 BRA P2, `(.L_x_15) ;  /* 0x0000000000201947 */ /* 0x000fea0001000000 */
[----:B------:R-:W-:Y:S01]  /*11c0*/  IMAD.MOV.U32 R19, RZ, RZ, R17 ;  /* 0x000000ffff137224 */ /* 0x000fe200078e0011 */
[----:B------:R-:W-:Y:S01]  /*11d0*/  MOV R0, 0x1220 ;  /* 0x0000122000007802 */ /* 0x000fe20000000f00 */
[----:B------:R-:W-:Y:S02]  /*11e0*/  IMAD.MOV.U32 R18, RZ, RZ, R16 ;  /* 0x000000ffff127224 */ /* 0x000fe400078e0010 */
[----:B------:R-:W-:Y:S02]  /*11f0*/  IMAD.MOV.U32 R10, RZ, RZ, R14 ;  /* 0x000000ffff0a7224 */ /* 0x000fe400078e000e */
[----:B------:R-:W-:-:S07]  /*1200*/  IMAD.MOV.U32 R17, RZ, RZ, R15 ;  /* 0x000000ffff117224 */ /* 0x000fce00078e000f */
[----:B------:R-:W-:Y:S05]  /*1210*/  CALL.REL.NOINC `($__internal_0_$__cuda_sm20_div_rn_f64_full) ;  /* 0x0000002800887944 */ /* 0x000fea0003c00000 */
[----:B------:R-:W-:Y:S02]  /*1220*/  IMAD.MOV.U32 R4, RZ, RZ, R20 ;  /* 0x000000ffff047224 */ /* 0x000fe400078e0014 */
[----:B------:R-:W-:-:S07]  /*1230*/  IMAD.MOV.U32 R5, RZ, RZ, R21 ;  /* 0x000000ffff057224 */ /* 0x000fce00078e0015 */
.L_x_15:
[----:B------:R-:W-:Y:S05]  /*1240*/  BSYNC.RECONVERGENT B0 ;  /* 0x0000000000007941 */ /* 0x000fea0003800200 */
.L_x_14:
[----:B------:R-:W0:Y:S01]  /*1250*/  MUFU.RSQ64H R11, R5 ;  /* 0x00000005000b7308 */ /* 0x000e220000001c00 */
[----:B------:R-:W-:Y:S01]  /*1260*/  VIADD R10, R5, 0xfcb00000 ;  /* 0xfcb00000050a7836 */ /* 0x000fe20000000000 */
[----:B------:R-:W-:Y:S01]  /*1270*/  BSSY.RECONVERGENT B0, `(.L_x_16) ;  /* 0x0000011000007945 */ /* 0x000fe20003800200 */
[----:B------:R-:W-:Y:S02]  /*1280*/  IMAD.MOV.U32 R16, RZ, RZ, 0x0 ;  /* 0x00000000ff107424 */ /* 0x000fe400078e00ff */
[----:B------:R-:W-:Y:S01]  /*1290*/  IMAD.MOV.U32 R17, RZ, RZ, 0x3fd80000 ;  /* 0x3fd80000ff117424 */ /* 0x000fe200078e00ff */
[----:B------:R-:W-:Y:S01]  /*12a0*/  ISETP.GE.U32.AND P0, PT, R10, 0x7ca00000, PT ;  /* 0x7ca000000a00780c */ /* 0x000fe20003f06070 */
[----:B0-----:R-:W-:-:S08]  /*12b0*/  DMUL R14, R10, R10 ;  /* 0x0000000a0a0e7228 */ /* 0x001fd00000000000 */
[----:B------:R-:W-:-:S08]  /*12c0*/  DFMA R14, -R14, R4, 1 ;  /* 0x3ff000000e0e742b */ /* 0x000fd00000000104 */
[----:B------:R-:W-:Y:S02]  /*12d0*/  DFMA R16, R14, R16, 0.5 ;  /* 0x3fe000000e10742b */ /* 0x000fe40000000010 */
[----:B------:R-:W-:-:S08]  /*12e0*/  DMUL R14, R10, R14 ;  /* 0x0000000e0a0e7228 */ /* 0x000fd00000000000 */
[----:B------:R-:W-:-:S08]  /*12f0*/  DFMA R22, R16, R14, R10 ;  /* 0x0000000e1016722b */ /* 0x000fd0000000000a */
[----:B------:R-:W-:Y:S02]  /*1300*/  DMUL R14, R22, R4 ;  /* 0x00000004160e7228 */ /* 0x000fe40000000000 */
[----:B------:R-:W-:Y:S02]  /*1310*/  VIADD R21, R23, 0xfff00000 ;  /* 0xfff0000017157836 */ /* 0x000fe40000000000 */
[----:B------:R-:W-:-:S04]  /*1320*/  IMAD.MOV.U32 R20, RZ, RZ, R22 ;  /* 0x000000ffff147224 */ /* 0x000fc800078e0016 */
[----:B------:R-:W-:-:S08]  /*1330*/  DFMA R16, R14, -R14, R4 ;  /* 0x8000000e0e10722b */ /* 0x000fd00000000004 */
[----:B------:R-:W-:Y:S01]  /*1340*/  DFMA R18, R16, R20, R14 ;  /* 0x000000141012722b */ /* 0x000fe2000000000e */
[----:B------:R-:W-:Y:S10]  /*1350*/  @!P0 BRA `(.L_x_17) ;  /* 0x0000000000088947 */ /* 0x000ff40003800000 */
[----:B------:R-:W-:-:S07]  /*1360*/  MOV R0, 0x1380 ;  /* 0x0000138000007802 */ /* 0x000fce0000000f00 */
[----:B------:R-:W-:Y:S05]  /*1370*/  CALL.REL.NOINC `($__internal_1_$__cuda_sm20_dsqrt_rn_f64_mediumpath_v1) ;  /* 0x0000002c00a07944 */ /* 0x000fea0003c00000 */
.L_x_17:
[----:B------:R-:W-:Y:S05]  /*1380*/  BSYNC.RECONVERGENT B0 ;  /* 0x0000000000007941 */ /* 0x000fea0003800200 */
.L_x_16:
[----:B------:R-:W-:Y:S01]  /*1390*/  DMUL R12, R18, R12 ;  /* 0x0000000c120c7228 */ /* 0x000fe20000000000 */
[----:B------:R-:W-:Y:S07]  /*13a0*/  BSSY.RECONVERGENT B0, `(.L_x_18) ;  /* 0x000000e000007945 */ /* 0x000fee0003800200 */
[----:B------:R-:W-:Y:S02]  /*13b0*/  DSETP.GT.AND P0, PT, |R12|, 1, PT ;  /* 0x3ff000000c00742a */ /* 0x000fe40003f04200 */
[----:B------:R-:W-:-:S10]  /*13c0*/  DADD R14, -RZ, |R12| ;  /* 0x00000000ff0e7229 */ /* 0x000fd4000000050c */
[----:B------:R-:W-:Y:S02]  /*13d0*/  IMAD.MOV.U32 R4, RZ, RZ, R14 ;  /* 0x000000ffff047224 */ /* 0x000fe400078e000e */
[----:B------:R-:W-:Y:S01]  /*13e0*/  IMAD.MOV.U32 R5, RZ, RZ, R15 ;  /* 0x000000ffff057224 */ /* 0x000fe200078e000f */
[----:B------:R-:W-:Y:S06]  /*13f0*/  @!P0 BRA `(.L_x_19) ;  /* 0x0000000000208947 */ /* 0x000fec0003800000 */
[----:B------:R-:W0:Y:S01]  /*1400*/  MUFU.RCP64H R5, R15 ;  /* 0x0000000f00057308 */ /* 0x000e220000001800 */
[----:B------:R-:W-:Y:S01]  /*1410*/  IMAD.MOV.U32 R4, RZ, RZ, RZ ;  /* 0x000000ffff047224 */ /* 0x000fe200078e00ff */
[----:B------:R-:W-:-:S05]  /*1420*/  DSETP.NEU.AND P1, PT, |R12|, +INF , PT ;  /* 0x7ff000000c00742a */ /* 0x000fca0003f2d200 */
[----:B0-----:R-:W-:-:S08]  /*1430*/  DFMA R10, -|R12|, R4, 1 ;  /* 0x3ff000000c0a742b */ /* 0x001fd00000000304 */
[----:B------:R-:W-:-:S08]  /*1440*/  DFMA R10, R10, R10, R10 ;  /* 0x0000000a0a0a722b */ /* 0x000fd0000000000a */
[----:B------:R-:W-:-:S10]  /*1450*/  DFMA R10, R4, R10, R4 ;  /* 0x0000000a040a722b */ /* 0x000fd40000000004 */
[----:B------:R-:W-:Y:S02]  /*1460*/  FSEL R4, R10, RZ, P1 ;  /* 0x000000ff0a047208 */ /* 0x000fe40000800000 */
[----:B------:R-:W-:-:S07]  /*1470*/  FSEL R5, R11, RZ, P1 ;  /* 0x000000ff0b057208 */ /* 0x000fce0000800000 */
.L_x_19:
[----:B------:R-:W-:Y:S05]  /*1480*/  BSYNC.RECONVERGENT B0 ;  /* 0x0000000000007941 */ /* 0x000fea0003800200 */
.L_x_18:
[----:B------:R-:W-:Y:S01]  /*1490*/  DMUL R10, R4, R4 ;  /* 0x00000004040a7228 */ /* 0x000fe20000000000 */
[----:B------:R-:W-:Y:S01]  /*14a0*/  IMAD.MOV.U32 R14, RZ, RZ, -0x2449a4b7 ;  /* 0xdbb65b49ff0e7424 */ /* 0x000fe200078e00ff */
[----:B------:R-:W-:Y:S01]  /*14b0*/  UMOV UR6, 0x2a25ff7e ;  /* 0x2a25ff7e00067882 */ /* 0x000fe20000000000 */
[----:B------:R-:W-:Y:S01]  /*14c0*/  IMAD.MOV.U32 R15, RZ, RZ, 0x3f2d3b63 ;  /* 0x3f2d3b63ff0f7424 */ /* 0x000fe200078e00ff */
[----:B------:R-:W-:Y:S01]  /*14d0*/  UMOV UR7, 0x3ef53e1d ;  /* 0x3ef53e1d00077882 */ /* 0x000fe20000000000 */
[----:B------:R-:W-:Y:S01]  /*14e0*/  DSETP.NEU.AND P1, PT, |R8|, +INF , PT ;  /* 0x7ff000000800742a */ /* 0x000fe20003f2d200 */
[----:B------:R-:W-:Y:S03]  /*14f0*/  BSSY.RECONVERGENT B2, `(.L_x_20) ;  /* 0x000005a000027945 */ /* 0x000fe60003800200 */
[----:B------:R-:W-:Y:S01]  /*1500*/  DFMA R14, R10, -UR6, R14 ;  /* 0x800000060a0e7c2b */ /* 0x000fe2000800000e */
[----:B------:R-:W-:Y:S01]  /*1510*/  UMOV UR6, 0x8dde082e ;  /* 0x8dde082e00067882 */ /* 0x000fe20000000000 */
[----:B------:R-:W-:-:S06]  /*1520*/  UMOV UR7, 0x3f531278 ;  /* 0x3f53127800077882 */ /* 0x000fcc0000000000 */
[----:B------:R-:W-:Y:S01]  /*1530*/  DFMA R14, R10, R14, -UR6 ;  /* 0x800000060a0e7e2b */ /* 0x000fe2000800000e */
[----:B------:R-:W-:Y:S01]  /*1540*/  UMOV UR6, 0xc8249315 ;  /* 0xc824931500067882 */ /* 0x000fe20000000000 */
[----:B------:R-:W-:Y:S01]  /*1550*/  UMOV UR7, 0x3f6f9690 ;  /* 0x3f6f969000077882 */ /* 0x000fe20000000000 */
[----:B------:R-:W-:Y:S01]  /*1560*/  @!P1 DMUL R20, RZ, R8 ;  /* 0x00000008ff149228 */ /* 0x000fe20000000000 */
[----:B------:R-:W-:-:S04]  /*1570*/  @!P1 IMAD.MOV.U32 R0, RZ, RZ, 0x1 ;  /* 0x00000001ff009424 */ /* 0x000fc800078e00ff */
[----:B------:R-:W-:Y:S01]  /*1580*/  DFMA R14, R10, R14, UR6 ;  /* 0x000000060a0e7e2b */ /* 0x000fe2000800000e */
[----:B------:R-:W-:Y:S01]  /*1590*/  UMOV UR6, 0xabc7cf0d ;  /* 0xabc7cf0d00067882 */ /* 0x000fe20000000000 */
[----:B------:R-:W-:-:S06]  /*15a0*/  UMOV UR7, 0x3f82cf5a ;  /* 0x3f82cf5a00077882 */ /* 0x000fcc0000000000 */
[----:B------:R-:W-:Y:S01]  /*15b0*/  DFMA R14, R10, R14, -UR6 ;  /* 0x800000060a0e7e2b */ /* 0x000fe2000800000e */
[----:B------:R-:W-:Y:S01]  /*15c0*/  UMOV UR6, 0xb2a3bfde ;  /* 0xb2a3bfde00067882 */ /* 0x000fe20000000000 */
[----:B------:R-:W-:-:S06]  /*15d0*/  UMOV UR7, 0x3f9162b0 ;  /* 0x3f9162b000077882 */ /* 0x000fcc0000000000 */
        /* <DEDUP_REMOVED lines=42> */
[----:B------:R-:W-:-:S08]  /*1880*/  DMUL R14, R10, R14 ;  /* 0x0000000e0a0e7228 */ /* 0x000fd00000000000 */
[----:B------:R-:W-:-:S08]  /*1890*/  DFMA R14, R14, R4, R4 ;  /* 0x000000040e0e722b */ /* 0x000fd00000000004 */
[----:B------:R-:W-:-:S10]  /*18a0*/  DADD R4, -R14, UR6 ;  /* 0x000000060e047e29 */ /* 0x000fd40008000100 */
[----:B------:R-:W-:Y:S02]  /*18b0*/  FSEL R5, R5, R15, P0 ;  /* 0x0000000f05057208 */ /* 0x000fe40000000000 */
[----:B------:R-:W-:Y:S02]  /*18c0*/  FSEL R4, R4, R14, P0 ;  /* 0x0000000e04047208 */ /* 0x000fe40000000000 */
[----:B------:R-:W-:-:S06]  /*18d0*/  LOP3.LUT R5, R5, 0x80000000, R13, 0xb8, !PT ;  /* 0x8000000005057812 */ /* 0x000fcc00078eb80d */
[----:B------:R-:W-:Y:S01]  /*18e0*/  DADD R4, R4, R4 ;  /* 0x0000000004047229 */ /* 0x000fe20000000004 */
        /* <DEDUP_REMOVED lines=24> */
.L_x_23:
[----:B------:R-:W-:Y:S05]  /*1a70*/  BSYNC.RECONVERGENT B3 ;  /* 0x0000000000037941 */ /* 0x000fea0003800200 */
.L_x_22:
[----:B------:R-:W-:-:S07]  /*1a80*/  VIADD R0, R15, 0x1 ;  /* 0x000000010f007836 */ /* 0x000fce0000000000 */
.L_x_21:
[----:B------:R-:W-:Y:S05]  /*1a90*/  BSYNC.RECONVERGENT B2 ;  /* 0x0000000000027941 */ /* 0x000fea0003800200 */
.L_x_20:
        /* <DEDUP_REMOVED lines=27> */
[----:B------:R-:W-:Y:S01]  /*1c50*/  LOP3.LUT P0, RZ, R0, 0x2, RZ, 0xc0, !PT ;  /* 0x0000000200ff7812 */ /* 0x000fe2000780c0ff */
[----:B------:R-:W-:-:S03]  /*1c60*/  @!P1 IMAD.MOV.U32 R0, RZ, RZ, 0x1 ;  /* 0x00000001ff009424 */ /* 0x000fc600078e00ff */
[----:B------:R-:W-:-:S10]  /*1c70*/  DADD R8, RZ, -R10 ;  /* 0x00000000ff087229 */ /* 0x000fd4000000080a */
[----:B------:R-:W-:Y:S02]  /*1c80*/  FSEL R10, R10, R8, !P0 ;  /* 0x000000080a0a7208 */ /* 0x000fe40004000000 */
[----:B------:R-:W-:-:S06]  /*1c90*/  FSEL R11, R11, R9, !P0 ;  /* 0x000000090b0b7208 */ /* 0x000fcc0004000000 */
[----:B------:R-:W-:Y:S02]  /*1ca0*/  DFMA R10, -R6, R10, 1 ;  /* 0x3ff00000060a742b */ /* 0x000fe4000000010a */
[----:B------:R-:W-:-:S06]  /*1cb0*/  @!P1 DMUL R6, RZ, R4 ;  /* 0x00000004ff069228 */ /* 0x000fcc0000000000 */
[----:B------:R-:W-:Y:S01]  /*1cc0*/  DMUL R10, R24, R10 ;  /* 0x0000000a180a7228 */ /* 0x000fe20000000000 */
        /* <DEDUP_REMOVED lines=24> */
.L_x_27:
[----:B------:R-:W-:Y:S05]  /*1e50*/  BSYNC.RECONVERGENT B3 ;  /* 0x0000000000037941 */ /* 0x000fea0003800200 */
.L_x_26:
[----:B------:R-:W-:-:S07]  /*1e60*/  VIADD R0, R15, 0x1 ;  /* 0x000000010f007836 */ /* 0x000fce0000000000 */
.L_x_25:
[----:B------:R-:W-:Y:S05]  /*1e70*/  BSYNC.RECONVERGENT B2 ;  /* 0x0000000000027941 */ /* 0x000fea0003800200 */
.L_x_24:
        /* <DEDUP_REMOVED lines=29> */
[----:B------:R-:W-:-:S03]  /*2050*/  @!P1 IMAD.MOV.U32 R0, RZ, RZ, RZ ;  /* 0x000000ffff009224 */ /* 0x000fc600078e00ff */
[----:B------:R-:W-:-:S10]  /*2060*/  DADD R6, RZ, -R12 ;  /* 0x00000000ff067229 */ /* 0x000fd4000000080c */
[----:B------:R-:W-:Y:S02]  /*2070*/  FSEL R24, R12, R6, !P0 ;  /* 0x000000060c187208 */ /* 0x000fe40004000000 */
[----:B------:R-:W-:Y:S01]  /*2080*/  FSEL R25, R13, R7, !P0 ;  /* 0x000000070d197208 */ /* 0x000fe20004000000 */
[----:B------:R-:W-:Y:S06]  /*2090*/  @!P1 BRA `(.L_x_29) ;  /* 0x00000000005c9947 */ /* 0x000fec0003800000 */
        /* <DEDUP_REMOVED lines=23> */
.L_x_29:
[----:B------:R-:W-:Y:S05]  /*2210*/  BSYNC.RECONVERGENT B2 ;  /* 0x0000000000027941 */ /* 0x000fea0003800200 */
.L_x_28:
        /* <DEDUP_REMOVED lines=31> */
[----:B------:R-:W-:Y:S01]  /*2410*/  FSEL R7, R7, R5, !P0 ;  /* 0x0000000507077208 */ /* 0x000fe20004000000 */
[----:B------:R-:W-:-:S05]  /*2420*/  @!P1 DMUL R4, RZ, R2 ;  /* 0x00000002ff049228 */ /* 0x000fca0000000000 */
        /* <DEDUP_REMOVED lines=25> */
.L_x_33:
[----:B------:R-:W-:Y:S05]  /*25c0*/  BSYNC.RECONVERGENT B3 ;  /* 0x0000000000037941 */ /* 0x000fea0003800200 */
.L_x_32:
[----:B------:R-:W-:-:S07]  /*25d0*/  VIADD R0, R15, 0x1 ;  /* 0x000000010f007836 */ /* 0x000fce0000000000 */
.L_x_31:
[----:B------:R-:W-:Y:S05]  /*25e0*/  BSYNC.RECONVERGENT B2 ;  /* 0x0000000000027941 */ /* 0x000fea0003800200 */
.L_x_30:
        /* <DEDUP_REMOVED lines=57> */
.L_x_35:
[----:B------:R-:W-:Y:S05]  /*2980*/  BSYNC.RECONVERGENT B2 ;  /* 0x0000000000027941 */ /* 0x000fea0003800200 */
.L_x_34:
        /* <DEDUP_REMOVED lines=32> */
[----:B------:R-:W-:Y:S01]  /*2b90*/  FSEL R3, R13, R3, !P0 ;  /* 0x000000030d037208 */ /* 0x000fe20004000000 */
[----:B------:R-:W-:Y:S06]  /*2ba0*/  @!P1 BRA `(.L_x_37) ;  /* 0x0000000000689947 */ /* 0x000fec0003800000 */
        /* <DEDUP_REMOVED lines=24> */
.L_x_39:
[----:B------:R-:W-:Y:S05]  /*2d30*/  BSYNC.RECONVERGENT B3 ;  /* 0x0000000000037941 */ /* 0x000fea0003800200 */
.L_x_38:
[----:B------:R-:W-:-:S07]  /*2d40*/  VIADD R0, R0, 0x1 ;  /* 0x0000000100007836 */ /* 0x000fce0000000000 */
.L_x_37:
[----:B------:R-:W-:Y:S05]  /*2d50*/  BSYNC.RECONVERGENT B2 ;  /* 0x0000000000027941 */ /* 0x000fea0003800200 */
.L_x_36:
        /* <DEDUP_REMOVED lines=11> */
[----:B------:R-:W-:Y:S01]  /*2e10*/  BSSY.RECONVERGENT B2, `(.L_x_40) ;  /* 0x000002e000027945 */ /* 0x000fe20003800200 */
[----:B------:R-:W-:Y:S01]  /*2e20*/  ISETP.NE.U32.AND P0, PT, R30, 0x1, PT ;  /* 0x000000011e00780c */ /* 0x000fe20003f05070 */
[----:B------:R-:W-:-:S03]  /*2e30*/  IMAD.MOV.U32 R30, RZ, RZ, 0x3da8ff83 ;  /* 0x3da8ff83ff1e7424 */ /* 0x000fc600078e00ff */
[----:B------:R-:W-:Y:S02]  /*2e40*/  FSEL R34, R34, -8.06006814911005101289e+34, !P0 ;  /* 0xf9785eba22227808 */ /* 0x000fe40004000000 */
[----:B------:R-:W-:Y:S01]  /*2e50*/  FSEL R35, -R30, 0.11223486810922622681, !P0 ;  /* 0x3de5db651e237808 */ /* 0x000fe20004000100 */
[----:B------:R-:W-:-:S08]  /*2e60*/  DMUL R30, R8, R8 ;  /* 0x00000008081e7228 */ /* 0x000fd00000000000 */
[----:B--2---:R-:W-:-:S08]  /*2e70*/  DFMA R12, R30, R34, R12 ;  /* 0x000000221e0c722b */ /* 0x004fd0000000000c */
[----:B------:R-:W-:-:S08]  /*2e80*/  DFMA R12, R30, R12, R14 ;  /* 0x0000000c1e0c722b */ /* 0x000fd0000000000e */
[----:B---3--:R-:W-:-:S08]  /*2e90*/  DFMA R12, R30, R12, R16 ;  /* 0x0000000c1e0c722b */ /* 0x008fd00000000010 */
[----:B------:R-:W-:-:S08]  /*2ea0*/  DFMA R12, R30, R12, R18 ;  /* 0x0000000c1e0c722b */ /* 0x000fd00000000012 */
[----:B----4-:R-:W-:-:S08]  /*2eb0*/  DFMA R12, R30, R12, R20 ;  /* 0x0000000c1e0c722b */ /* 0x010fd00000000014 */
[----:B------:R-:W-:-:S08]  /*2ec0*/  DFMA R12, R30, R12, R22 ;  /* 0x0000000c1e0c722b */ /* 0x000fd00000000016 */
[----:B------:R-:W-:Y:S02]  /*2ed0*/  DFMA R8, R12, R8, R8 ;  /* 0x000000080c08722b */ /* 0x000fe40000000008 */
[----:B------:R-:W-:Y:S02]  /*2ee0*/  DFMA R12, R30, R12, 1 ;  /* 0x3ff000001e0c742b */ /* 0x000fe4000000000c */
[----:B------:R-:W-:-:S08]  /*2ef0*/  @!P1 DMUL R30, RZ, R28 ;  /* 0x0000001cff1e9228 */ /* 0x000fd00000000000 */
[----:B------:R-:W-:Y:S02]  /*2f00*/  FSEL R12, R12, R8, !P0 ;  /* 0x000000080c0c7208 */ /* 0x000fe40004000000 */
[----:B------:R-:W-:Y:S02]  /*2f10*/  FSEL R13, R13, R9, !P0 ;  /* 0x000000090d0d7208 */ /* 0x000fe40004000000 */
        /* <DEDUP_REMOVED lines=29> */
.L_x_41:
[----:B------:R-:W-:Y:S05]  /*30f0*/  BSYNC.RECONVERGENT B2 ;  /* 0x0000000000027941 */ /* 0x000fea0003800200 */
.L_x_40:
        /* <DEDUP_REMOVED lines=58> */
.L_x_45:
[----:B------:R-:W-:Y:S05]  /*34a0*/  BSYNC.RECONVERGENT B3 ;  /* 0x0000000000037941 */ /* 0x000fea0003800200 */
.L_x_44:
[----:B------:R-:W-:-:S07]  /*34b0*/  VIADD R0, R0, 0x1 ;  /* 0x0000000100007836 */ /* 0x000fce0000000000 */
.L_x_43:
[----:B------:R-:W-:Y:S05]  /*34c0*/  BSYNC.RECONVERGENT B2 ;  /* 0x0000000000027941 */ /* 0x000fea0003800200 */
.L_x_42:
        /* <DEDUP_REMOVED lines=57> */
.L_x_47:
[----:B------:R-:W-:Y:S05]  /*3860*/  BSYNC.RECONVERGENT B2 ;  /* 0x0000000000027941 */ /* 0x000fea0003800200 */
.L_x_46:
        /* <DEDUP_REMOVED lines=10> */
[----:B------:R-:W-:Y:S01]  /*3910*/  DMUL R24, R10, R24 ;  /* 0x000000180a187228 */ /* 0x000fe20000000000 */
[----:B------:R-:W0:Y:S01]  /*3920*/  S2UR UR6, SR_CTAID.X ;  /* 0x00000000000679c3 */ /* 0x000e220000002500 */
        /* <DEDUP_REMOVED lines=8> */
[C---:B------:R-:W-:Y:S01]  /*39b0*/  DFMA R12, R26.reuse, R12, R18 ;  /* 0x0000000c1a0c722b */ /* 0x040fe20000000012 */
[----:B------:R-:W1:Y:S07]  /*39c0*/  LDC.64 R18, c[0x0][0x3b0] ;  /* 0x0000ec00ff127b82 */ /* 0x000e6e0000000a00 */
[C---:B----4-:R-:W-:Y:S01]  /*39d0*/  DFMA R12, R26.reuse, R12, R20 ;  /* 0x0000000c1a0c722b */ /* 0x050fe20000000014 */
[----:B------:R-:W2:Y:S07]  /*39e0*/  LDC.64 R20, c[0x0][0x3c0] ;  /* 0x0000f000ff147b82 */ /* 0x000eae0000000a00 */
[----:B------:R-:W-:-:S08]  /*39f0*/  DFMA R12, R26, R12, R22 ;  /* 0x0000000c1a0c722b */ /* 0x000fd00000000016 */
[----:B------:R-:W-:Y:S02]  /*3a00*/  DFMA R30, R12, R30, R30 ;  /* 0x0000001e0c1e722b */ /* 0x000fe4000000001e */
[----:B------:R-:W-:-:S10]  /*3a10*/  DFMA R12, R26, R12, 1 ;  /* 0x3ff000001a0c742b */ /* 0x000fd4000000000c */
[----:B------:R-:W-:Y:S02]  /*3a20*/  FSEL R16, R12, R30, !P0 ;  /* 0x0000001e0c107208 */ /* 0x000fe40004000000 */
[----:B------:R-:W-:Y:S01]  /*3a30*/  FSEL R17, R13, R31, !P0 ;  /* 0x0000001f0d117208 */ /* 0x000fe20004000000 */
[----:B------:R-:W-:Y:S01]  /*3a40*/  DMUL R12, R2, R32 ;  /* 0x00000020020c7228 */ /* 0x000fe20000000000 */
[----:B------:R-:W-:Y:S02]  /*3a50*/  LOP3.LUT P0, RZ, R0, 0x2, RZ, 0xc0, !PT ;  /* 0x0000000200ff7812 */ /* 0x000fe4000780c0ff */
[----:B------:R-:W0:Y:S02]  /*3a60*/  S2R R0, SR_TID.X ;  /* 0x0000000000007919 */ /* 0x000e240000002100 */
[----:B------:R-:W-:-:S03]  /*3a70*/  DADD R14, RZ, -R16 ;  /* 0x00000000ff0e7229 */ /* 0x000fc60000000810 */
[----:B------:R-:W-:-:S07]  /*3a80*/  DMUL R22, R8, R12 ;  /* 0x0000000c08167228 */ /* 0x000fce0000000000 */
[----:B------:R-:W-:Y:S02]  /*3a90*/  FSEL R10, R16, R14, !P0 ;  /* 0x0000000e100a7208 */ /* 0x000fe40004000000 */
[----:B------:R-:W-:Y:S01]  /*3aa0*/  FSEL R11, R17, R15, !P0 ;  /* 0x0000000f110b7208 */ /* 0x000fe20004000000 */
[C---:B------:R-:W-:Y:S01]  /*3ab0*/  DMUL R14, R4.reuse, R32 ;  /* 0x00000020040e7228 */ /* 0x040fe20000000000 */
[----:B------:R-:W0:Y:S04]  /*3ac0*/  LDC R17, c[0x0][0x360] ;  /* 0x0000d800ff117b82 */ /* 0x000e280000000800 */
[-C--:B------:R-:W-:Y:S02]  /*3ad0*/  DMUL R26, R4, R10.reuse ;  /* 0x0000000a041a7228 */ /* 0x080fe40000000000 */
[----:B------:R-:W-:-:S02]  /*3ae0*/  DMUL R2, R2, R10 ;  /* 0x0000000a02027228 */ /* 0x000fc40000000000 */
[----:B------:R-:W-:Y:S01]  /*3af0*/  DFMA R22, -R4, R10, -R22 ;  /* 0x0000000a0416722b */ /* 0x000fe20000000916 */
[----:B------:R-:W3:Y:S03]  /*3b00*/  LDC.64 R4, c[0x0][0x3b8] ;  /* 0x0000ee00ff047b82 */ /* 0x000ee60000000a00 */
[----:B------:R-:W-:Y:S02]  /*3b10*/  DFMA R12, R8, R26, R12 ;  /* 0x0000001a080c722b */ /* 0x000fe4000000000c */
[----:B------:R-:W-:Y:S02]  /*3b20*/  DMUL R26, R28, R10 ;  /* 0x0000000a1c1a7228 */ /* 0x000fe40000000000 */
[C---:B------:R-:W-:Y:S02]  /*3b30*/  DFMA R10, -R8.reuse, R2, R14 ;  /* 0x00000002080a722b */ /* 0x040fe4000000010e */
[----:B------:R-:W-:-:S02]  /*3b40*/  DFMA R2, R8, R14, -R2 ;  /* 0x0000000e0802722b */ /* 0x000fc40000000802 */
[----:B------:R-:W-:Y:S02]  /*3b50*/  DMUL R12, R24, R12 ;  /* 0x0000000c180c7228 */ /* 0x000fe40000000000 */
[----:B------:R-:W-:Y:S02]  /*3b60*/  DMUL R28, R28, R32 ;  /* 0x000000201c1c7228 */ /* 0x000fe40000000000 */
[C---:B------:R-:W-:Y:S01]  /*3b70*/  DMUL R10, R24.reuse, R10 ;  /* 0x0000000a180a7228 */ /* 0x040fe20000000000 */
[----:B0-----:R-:W-:Y:S01]  /*3b80*/  IMAD R17, R17, UR6, R0 ;  /* 0x0000000611117c24 */ /* 0x001fe2000f8e0200 */
[----:B------:R-:W-:Y:S02]  /*3b90*/  DMUL R26, R24, R26 ;  /* 0x0000001a181a7228 */ /* 0x000fe40000000000 */
[----:B------:R-:W-:Y:S01]  /*3ba0*/  DFMA R2, R6, R2, R12 ;  /* 0x000000020602722b */ /* 0x000fe2000000000c */
[----:B-1----:R-:W-:-:S03]  /*3bb0*/  IMAD.WIDE R18, R17, 0x8, R18 ;  /* 0x0000000811127825 */ /* 0x002fc600078e0212 */
[C---:B------:R-:W-:Y:S01]  /*3bc0*/  DFMA R10, R6.reuse, R22, R10 ;  /* 0x00000016060a722b */ /* 0x040fe2000000000a */
[----:B--2---:R-:W-:Y:S01]  /*3bd0*/  IMAD.WIDE R20, R17, 0x8, R20 ;  /* 0x0000000811147825 */ /* 0x004fe200078e0214 */
[----:B------:R-:W-:-:S03]  /*3be0*/  DFMA R26, R6, R28, R26 ;  /* 0x0000001c061a722b */ /* 0x000fc6000000001a */
[----:B---3--:R-:W-:Y:S02]  /*3bf0*/  IMAD.WIDE R4, R17, 0x8, R4 ;  /* 0x0000000811047825 */ /* 0x008fe400078e0204 */
[----:B------:R-:W-:Y:S04]  /*3c00*/  STG.E.64 desc[UR4][R18.64], R10 ;  /* 0x0000000a12007986 */ /* 0x000fe8000c101b04 */
[----:B------:R-:W-:Y:S04]  /*3c10*/  STG.E.64 desc[UR4][R4.64], R2 ;  /* 0x0000000204007986 */ /* 0x000fe8000c101b04 */
[----:B------:R-:W-:Y:S01]  /*3c20*/  STG.E.64 desc[UR4][R20.64], R26 ;  /* 0x0000001a14007986 */ /* 0x000fe2000c101b04 */
[----:B------:R-:W-:Y:S05]  /*3c30*/  EXIT ;  /* 0x000000000000794d */ /* 0x000fea0003800000 */
        .weak           $__internal_0_$__cuda_sm20_div_rn_f64_full
        .type           $__internal_0_$__cuda_sm20_div_rn_f64_full,@function
        .size           $__internal_0_$__cuda_sm20_div_rn_f64_full,($__internal_1_$__cuda_sm20_dsqrt_rn_f64_mediumpath_v1 - $__internal_0_$__cuda_sm20_div_rn_f64_full)
$__internal_0_$__cuda_sm20_div_rn_f64_full:
[C---:B------:R-:W-:Y:S01]  /*3c40*/  FSETP.GEU.AND P0, PT, |R17|.reuse, 1.469367938527859385e-39, PT ;  /* 0x001000001100780b */ /* 0x040fe20003f0e200 */
[--C-:B------:R-:W-:Y:S01]  /*3c50*/  IMAD.MOV.U32 R16, RZ, RZ, R10.reuse ;  /* 0x000000ffff107224 */ /* 0x100fe200078e000a */
[----:B------:R-:W-:Y:S01]  /*3c60*/  LOP3.LUT R14, R17, 0x800fffff, RZ, 0xc0, !PT ;  /* 0x800fffff110e7812 */ /* 0x000fe200078ec0ff */
[----:B------:R-:W-:Y:S01]  /*3c70*/  IMAD.MOV.U32 R20, RZ, RZ, 0x1 ;  /* 0x00000001ff147424 */ /* 0x000fe200078e00ff */
[C---:B------:R-:W-:Y:S01]  /*3c80*/  FSETP.GEU.AND P2, PT, |R19|.reuse, 1.469367938527859385e-39, PT ;  /* 0x001000001300780b */ /* 0x040fe20003f4e200 */
[----:B------:R-:W-:Y:S01]  /*3c90*/  IMAD.MOV.U32 R33, RZ, RZ, 0x1ca00000 ;  /* 0x1ca00000ff217424 */ /* 0x000fe200078e00ff */
[----:B------:R-:W-:Y:S01]  /*3ca0*/  LOP3.LUT R15, R14, 0x3ff00000, RZ, 0xfc, !PT ;  /* 0x3ff000000e0f7812 */ /* 0x000fe200078efcff */
[----:B------:R-:W-:Y:S01]  /*3cb0*/  IMAD.MOV.U32 R14, RZ, RZ, R10 ;  /* 0x000000ffff0e7224 */ /* 0x000fe200078e000a */
[----:B------:R-:W-:Y:S01]  /*3cc0*/  LOP3.LUT R32, R19, 0x7ff00000, RZ, 0xc0, !PT ;  /* 0x7ff0000013207812 */ /* 0x000fe200078ec0ff */
[----:B------:R-:W-:Y:S01]  /*3cd0*/  BSSY.RECONVERGENT B1, `(.L_x_48) ;  /* 0x000004f000017945 */ /* 0x000fe20003800200 */
[----:B------:R-:W-:-:S03]  /*3ce0*/  LOP3.LUT R35, R17, 0x7ff00000, RZ, 0xc0, !PT ;  /* 0x7ff0000011237812 */ /* 0x000fc600078ec0ff */
[----:B------:R-:W-:Y:S01]  /*3cf0*/  @!P0 DMUL R14, R16, 8.98846567431157953865e+307 ;  /* 0x7fe00000100e8828 */ /* 0x000fe20000000000 */
[C---:B------:R-:W-:Y:S01]  /*3d00*/  ISETP.GE.U32.AND P1, PT, R32.reuse, R35, PT ;  /* 0x000000232000720c */ /* 0x040fe20003f26070 */
[----:B------:R-:W-:Y:S02]  /*3d10*/  IMAD.MOV.U32 R34, RZ, RZ, R32 ;  /* 0x000000ffff227224 */ /* 0x000fe400078e0020 */
[----:B------:R-:W-:Y:S01]  /*3d20*/  @!P2 LOP3.LUT R23, R17, 0x7ff00000, RZ, 0xc0, !PT ;  /* 0x7ff000001117a812 */ /* 0x000fe200078ec0ff */
[----:B------:R-:W-:Y:S01]  /*3d30*/  @!P2 IMAD.MOV.U32 R22, RZ, RZ, RZ ;  /* 0x000000ffff16a224 */ /* 0x000fe200078e00ff */
[----:B------:R-:W0:Y:S02]  /*3d40*/  MUFU.RCP64H R21, R15 ;  /* 0x0000000f00157308 */ /* 0x000e240000001800 */
[----:B------:R-:W-:Y:S02]  /*3d50*/  @!P2 ISETP.GE.U32.AND P3, PT, R32, R23, PT ;  /* 0x000000172000a20c */ /* 0x000fe40003f66070 */
[----:B------:R-:W-:-:S02]  /*3d60*/  @!P0 LOP3.LUT R35, R15, 0x7ff00000, RZ, 0xc0, !PT ;  /* 0x7ff000000f238812 */ /* 0x000fc400078ec0ff */
[----:B------:R-:W-:-:S03]  /*3d70*/  @!P2 SEL R23, R33, 0x63400000, !P3 ;  /* 0x634000002117a807 */ /* 0x000fc60005800000 */
[----:B------:R-:W-:Y:S01]  /*3d80*/  VIADD R36, R35, 0xffffffff ;  /* 0xffffffff23247836 */ /* 0x000fe20000000000 */
[----:B------:R-:W-:-:S04]  /*3d90*/  @!P2 LOP3.LUT R23, R23, 0x80000000, R19, 0xf8, !PT ;  /* 0x800000001717a812 */ /* 0x000fc800078ef813 */
[----:B------:R-:W-:Y:S01]  /*3da0*/  @!P2 LOP3.LUT R23, R23, 0x100000, RZ, 0xfc, !PT ;  /* 0x001000001717a812 */ /* 0x000fe200078efcff */
[----:B0-----:R-:W-:-:S08]  /*3db0*/  DFMA R10, R20, -R14, 1 ;  /* 0x3ff00000140a742b */ /* 0x001fd0000000080e */
[----:B------:R-:W-:-:S08]  /*3dc0*/  DFMA R10, R10, R10, R10 ;  /* 0x0000000a0a0a722b */ /* 0x000fd0000000000a */
[----:B------:R-:W-:Y:S01]  /*3dd0*/  DFMA R20, R20, R10, R20 ;  /* 0x0000000a1414722b */ /* 0x000fe20000000014 */
[----:B------:R-:W-:Y:S01]  /*3de0*/  SEL R11, R33, 0x63400000, !P1 ;  /* 0x63400000210b7807 */ /* 0x000fe20004800000 */
[----:B------:R-:W-:-:S03]  /*3df0*/  IMAD.MOV.U32 R10, RZ, RZ, R18 ;  /* 0x000000ffff0a7224 */ /* 0x000fc600078e0012 */
[----:B------:R-:W-:-:S03]  /*3e00*/  LOP3.LUT R11, R11, 0x800fffff, R19, 0xf8, !PT ;  /* 0x800fffff0b0b7812 */ /* 0x000fc600078ef813 */
[----:B------:R-:W-:-:S03]  /*3e10*/  DFMA R30, R20, -R14, 1 ;  /* 0x3ff00000141e742b */ /* 0x000fc6000000080e */
[----:B------:R-:W-:-:S05]  /*3e20*/  @!P2 DFMA R10, R10, 2, -R22 ;  /* 0x400000000a0aa82b */ /* 0x000fca0000000816 */
[----:B------:R-:W-:-:S05]  /*3e30*/  DFMA R30, R20, R30, R20 ;  /* 0x0000001e141e722b */ /* 0x000fca0000000014 */
[----:B------:R-:W-:-:S03]  /*3e40*/  @!P2 LOP3.LUT R34, R11, 0x7ff00000, RZ, 0xc0, !PT ;  /* 0x7ff000000b22a812 */ /* 0x000fc600078ec0ff */
[----:B------:R-:W-:Y:S02]  /*3e50*/  DMUL R20, R30, R10 ;  /* 0x0000000a1e147228 */ /* 0x000fe40000000000 */
[----:B------:R-:W-:-:S05]  /*3e60*/  VIADD R22, R34, 0xffffffff ;  /* 0xffffffff22167836 */ /* 0x000fca0000000000 */
[----:B------:R-:W-:Y:S01]  /*3e70*/  ISETP.GT.U32.AND P0, PT, R22, 0x7feffffe, PT ;  /* 0x7feffffe1600780c */ /* 0x000fe20003f04070 */
[----:B------:R-:W-:-:S03]  /*3e80*/  DFMA R22, R20, -R14, R10 ;  /* 0x8000000e1416722b */ /* 0x000fc6000000000a */
[----:B------:R-:W-:-:S05]  /*3e90*/  ISETP.GT.U32.OR P0, PT, R36, 0x7feffffe, P0 ;  /* 0x7feffffe2400780c */ /* 0x000fca0000704470 */
[----:B------:R-:W-:-:S08]  /*3ea0*/  DFMA R22, R30, R22, R20 ;  /* 0x000000161e16722b */ /* 0x000fd00000000014 */
[----:B------:R-:W-:Y:S05]  /*3eb0*/  @P0 BRA `(.L_x_49) ;  /* 0x00000000006c0947 */ /* 0x000fea0003800000 */
[----:B------:R-:W-:Y:S01]  /*3ec0*/  LOP3.LUT R19, R17, 0x7ff00000, RZ, 0xc0, !PT ;  /* 0x7ff0000011137812 */ /* 0x000fe200078ec0ff */
[----:B------:R-:W-:-:S03]  /*3ed0*/  IMAD.MOV.U32 R30, RZ, RZ, RZ ;  /* 0x000000ffff1e7224 */ /* 0x000fc600078e00ff */
[CC--:B------:R-:W-:Y:S02]  /*3ee0*/  VIADDMNMX R18, R32.reuse, -R19.reuse, 0xb9600000, !PT ;  /* 0xb960000020127446 */ /* 0x0c0fe40007800913 */
[----:B------:R-:W-:Y:S02]  /*3ef0*/  ISETP.GE.U32.AND P0, PT, R32, R19, PT ;  /* 0x000000132000720c */ /* 0x000fe40003f06070 */
[----:B------:R-:W-:Y:S02]  /*3f00*/  VIMNMX R18, PT, PT, R18, 0x46a00000, PT ;  /* 0x46a0000012127848 */ /* 0x000fe40003fe0100 */
[----:B------:R-:W-:-:S05]  /*3f10*/  SEL R33, R33, 0x63400000, !P0 ;  /* 0x6340000021217807 */ /* 0x000fca0004000000 */
[----:B------:R-:W-:-:S04]  /*3f20*/  IMAD.IADD R18, R18, 0x1, -R33 ;  /* 0x0000000112127824 */ /* 0x000fc800078e0a21 */
[----:B------:R-:W-:-:S06]  /*3f30*/  VIADD R31, R18, 0x7fe00000 ;  /* 0x7fe00000121f7836 */ /* 0x000fcc0000000000 */
[----:B------:R-:W-:-:S10]  /*3f40*/  DMUL R20, R22, R30 ;  /* 0x0000001e16147228 */ /* 0x000fd40000000000 */
[----:B------:R-:W-:-:S13]  /*3f50*/  FSETP.GTU.AND P0, PT, |R21|, 1.469367938527859385e-39, PT ;  /* 0x001000001500780b */ /* 0x000fda0003f0c200 */
[----:B------:R-:W-:Y:S05]  /*3f60*/  @P0 BRA `(.L_x_50) ;  /* 0x0000000000940947 */ /* 0x000fea0003800000 */
[----:B------:R-:W-:Y:S01]  /*3f70*/  DFMA R10, R22, -R14, R10 ;  /* 0x8000000e160a722b */ /* 0x000fe2000000000a */
[----:B------:R-:W-:-:S09]  /*3f80*/  IMAD.MOV.U32 R30, RZ, RZ, RZ ;  /* 0x000000ffff1e7224 */ /* 0x000fd200078e00ff */
[C---:B------:R-:W-:Y:S02]  /*3f90*/  FSETP.NEU.AND P0, PT, R11.reuse, RZ, PT ;  /* 0x000000ff0b00720b */ /* 0x040fe40003f0d000 */
[----:B------:R-:W-:-:S04]  /*3fa0*/  LOP3.LUT R17, R11, 0x80000000, R17, 0x48, !PT ;  /* 0x800000000b117812 */ /* 0x000fc800078e4811 */
[----:B------:R-:W-:-:S07]  /*3fb0*/  LOP3.LUT R31, R17, R31, RZ, 0xfc, !PT ;  /* 0x0000001f111f7212 */ /* 0x000fce00078efcff */
[----:B------:R-:W-:Y:S05]  /*3fc0*/  @!P0 BRA `(.L_x_50) ;  /* 0x00000000007c8947 */ /* 0x000fea0003800000 */
[----:B------:R-:W-:Y:S02]  /*3fd0*/  IMAD.MOV R11, RZ, RZ, -R18 ;  /* 0x000000ffff0b7224 */ /* 0x000fe400078e0a12 */
[----:B------:R-:W-:-:S06]  /*3fe0*/  IMAD.MOV.U32 R10, RZ, RZ, RZ ;  /* 0x000000ffff0a7224 */ /* 0x000fcc00078e00ff */
[----:B------:R-:W-:Y:S02]  /*3ff0*/  DFMA R10, R20, -R10, R22 ;  /* 0x8000000a140a722b */ /* 0x000fe40000000016 */
[----:B------:R-:W-:-:S04]  /*4000*/  DMUL.RP R22, R22, R30 ;  /* 0x0000001e16167228 */ /* 0x000fc80000008000 */
[----:B------:R-:W-:-:S04]  /*4010*/  IADD3 R10, PT, PT, -R18, -0x43300000, RZ ;  /* 0xbcd00000120a7810 */ /* 0x000fc80007ffe1ff */
[----:B------:R-:W-:Y:S02]  /*4020*/  FSETP.NEU.AND P0, PT, |R11|, R10, PT ;  /* 0x0000000a0b00720b */ /* 0x000fe40003f0d200 */
[----:B------:R-:W-:Y:S02]  /*4030*/  LOP3.LUT R17, R23, R17, RZ, 0x3c, !PT ;  /* 0x0000001117117212 */ /* 0x000fe400078e3cff */
[----:B------:R-:W-:Y:S02]  /*4040*/  FSEL R20, R22, R20, !P0 ;  /* 0x0000001416147208 */ /* 0x000fe40004000000 */
[----:B------:R-:W-:Y:S01]  /*4050*/  FSEL R21, R17, R21, !P0 ;  /* 0x0000001511157208 */ /* 0x000fe20004000000 */
[----:B------:R-:W-:Y:S06]  /*4060*/  BRA `(.L_x_50) ;  /* 0x0000000000547947 */ /* 0x000fec0003800000 */
.L_x_49:
[----:B------:R-:W-:-:S14]  /*4070*/  DSETP.NAN.AND P0, PT, R18, R18, PT ;  /* 0x000000121200722a */ /* 0x000fdc0003f08000 */
[----:B------:R-:W-:Y:S05]  /*4080*/  @P0 BRA `(.L_x_51) ;  /* 0x0000000000440947 */ /* 0x000fea0003800000 */
[----:B------:R-:W-:-:S14]  /*4090*/  DSETP.NAN.AND P0, PT, R16, R16, PT ;  /* 0x000000101000722a */ /* 0x000fdc0003f08000 */
[----:B------:R-:W-:Y:S05]  /*40a0*/  @P0 BRA `(.L_x_52) ;  /* 0x0000000000300947 */ /* 0x000fea0003800000 */
[----:B------:R-:W-:Y:S01]  /*40b0*/  ISETP.NE.AND P0, PT, R34, R35, PT ;  /* 0x000000232200720c */ /* 0x000fe20003f05270 */
[----:B------:R-:W-:Y:S02]  /*40c0*/  IMAD.MOV.U32 R20, RZ, RZ, 0x0 ;  /* 0x00000000ff147424 */ /* 0x000fe400078e00ff */
[----:B------:R-:W-:-:S10]  /*40d0*/  IMAD.MOV.U32 R21, RZ, RZ, -0x80000 ;  /* 0xfff80000ff157424 */ /* 0x000fd400078e00ff */
[----:B------:R-:W-:Y:S05]  /*40e0*/  @!P0 BRA `(.L_x_50) ;  /* 0x0000000000348947 */ /* 0x000fea0003800000 */
[----:B------:R-:W-:Y:S02]  /*40f0*/  ISETP.NE.AND P0, PT, R34, 0x7ff00000, PT ;  /* 0x7ff000002200780c */ /* 0x000fe40003f05270 */
[----:B------:R-:W-:Y:S02]  /*4100*/  LOP3.LUT R21, R19, 0x80000000, R17, 0x48, !PT ;  /* 0x8000000013157812 */ /* 0x000fe400078e4811 */
[----:B------:R-:W-:-:S13]  /*4110*/  ISETP.EQ.OR P0, PT, R35, RZ, !P0 ;  /* 0x000000ff2300720c */ /* 0x000fda0004702670 */
[----:B------:R-:W-:Y:S01]  /*4120*/  @P0 LOP3.LUT R10, R21, 0x7ff00000, RZ, 0xfc, !PT ;  /* 0x7ff00000150a0812 */ /* 0x000fe200078efcff */
[----:B------:R-:W-:Y:S02]  /*4130*/  @!P0 IMAD.MOV.U32 R20, RZ, RZ, RZ ;  /* 0x000000ffff148224 */ /* 0x000fe400078e00ff */
[----:B------:R-:W-:Y:S02]  /*4140*/  @P0 IMAD.MOV.U32 R20, RZ, RZ, RZ ;  /* 0x000000ffff140224 */ /* 0x000fe400078e00ff */
[----:B------:R-:W-:Y:S01]  /*4150*/  @P0 IMAD.MOV.U32 R21, RZ, RZ, R10 ;  /* 0x000000ffff150224 */ /* 0x000fe200078e000a */
[----:B------:R-:W-:Y:S06]  /*4160*/  BRA `(.L_x_50) ;  /* 0x0000000000147947 */ /* 0x000fec0003800000 */
.L_x_52:
[----:B------:R-:W-:Y:S01]  /*4170*/  LOP3.LUT R21, R17, 0x80000, RZ, 0xfc, !PT ;  /* 0x0008000011157812 */ /* 0x000fe200078efcff */
[----:B------:R-:W-:Y:S01]  /*4180*/  IMAD.MOV.U32 R20, RZ, RZ, R16 ;  /* 0x000000ffff147224 */ /* 0x000fe200078e0010 */
[----:B------:R-:W-:Y:S06]  /*4190*/  BRA `(.L_x_50) ;  /* 0x0000000000087947 */ /* 0x000fec0003800000 */
.L_x_51:
[----:B------:R-:W-:Y:S01]  /*41a0*/  LOP3.LUT R21, R19, 0x80000, RZ, 0xfc, !PT ;  /* 0x0008000013157812 */ /* 0x000fe200078efcff */
[----:B------:R-:W-:-:S07]  /*41b0*/  IMAD.MOV.U32 R20, RZ, RZ, R18 ;  /* 0x000000ffff147224 */ /* 0x000fce00078e0012 */
.L_x_50:
[----:B------:R-:W-:Y:S05]  /*41c0*/  BSYNC.RECONVERGENT B1 ;  /* 0x0000000000017941 */ /* 0x000fea0003800200 */
.L_x_48:
[----:B------:R-:W-:Y:S02]  /*41d0*/  IMAD.MOV.U32 R10, RZ, RZ, R0 ;  /* 0x000000ffff0a7224 */ /* 0x000fe400078e0000 */
[----:B------:R-:W-:-:S04]  /*41e0*/  IMAD.MOV.U32 R11, RZ, RZ, 0x0 ;  /* 0x00000000ff0b7424 */ /* 0x000fc800078e00ff */
[----:B------:R-:W-:Y:S05]  /*41f0*/  RET.REL.NODEC R10 `(_Z24compute_positions_kernelPdS_S_S_S_S_S_S_S_i) ;  /* 0xffffffbc0a807950 */ /* 0x000fea0003c3ffff */
        .weak           $__internal_1_$__cuda_sm20_dsqrt_rn_f64_mediumpath_v1
        .type           $__internal_1_$__cuda_sm20_dsqrt_rn_f64_mediumpath_v1,@function
        .size           $__internal_1_$__cuda_sm20_dsqrt_rn_f64_mediumpath_v1,($_Z24compute_positions_kernelPdS_S_S_S_S_S_S_S_i$__internal_trig_reduction_slowpathd - $__internal_1_$__cuda_sm20_dsqrt_rn_f64_mediumpath_v1)
$__internal_1_$__cuda_sm20_dsqrt_rn_f64_mediumpath_v1:
[----:B------:R-:W-:Y:S01]  /*4200*/  ISETP.GE.U32.AND P0, PT, R10, -0x3400000, PT ;  /* 0xfcc000000a00780c */ /* 0x000fe20003f06070 */
[----:B------:R-:W-:Y:S01]  /*4210*/  BSSY.RECONVERGENT B1, `(.L_x_53) ;  /* 0x0000028000017945 */ /* 0x000fe20003800200 */
[----:B------:R-:W-:Y:S02]  /*4220*/  IMAD.MOV.U32 R10, RZ, RZ, R4 ;  /* 0x000000ffff0a7224 */ /* 0x000fe400078e0004 */
[----:B------:R-:W-:Y:S02]  /*4230*/  IMAD.MOV.U32 R11, RZ, RZ, R5 ;  /* 0x000000ffff0b7224 */ /* 0x000fe400078e0005 */
[----:B------:R-:W-:Y:S02]  /*4240*/  IMAD.MOV.U32 R20, RZ, RZ, R22 ;  /* 0x000000ffff147224 */ /* 0x000fe400078e0016 */
[----:B------:R-:W-:Y:S02]  /*4250*/  IMAD.MOV.U32 R4, RZ, RZ, R16 ;  /* 0x000000ffff047224 */ /* 0x000fe400078e0010 */
[----:B------:R-:W-:-:S03]  /*4260*/  IMAD.MOV.U32 R5, RZ, RZ, R17 ;  /* 0x000000ffff057224 */ /* 0x000fc600078e0011 */
[----:B------:R-:W-:Y:S05]  /*4270*/  @!P0 BRA `(.L_x_54) ;  /* 0x0000000000208947 */ /* 0x000fea0003800000 */
[----:B------:R-:W-:-:S10]  /*4280*/  DFMA.RM R4, R4, R20, R14 ;  /* 0x000000140404722b */ /* 0x000fd4000000400e */
[----:B------:R-:W-:-:S05]  /*4290*/  IADD3 R14, P0, PT, R4, 0x1, RZ ;  /* 0x00000001040e7810 */ /* 0x000fca0007f1e0ff */
[----:B------:R-:W-:-:S06]  /*42a0*/  IMAD.X R15, RZ, RZ, R5, P0 ;  /* 0x000000ffff0f7224 */ /* 0x000fcc00000e0605 */
[----:B------:R-:W-:-:S08]  /*42b0*/  DFMA.RP R10, -R4, R14, R10 ;  /* 0x0000000e040a722b */ /* 0x000fd0000000810a */
[----:B------:R-:W-:-:S06]  /*42c0*/  DSETP.GT.AND P0, PT, R10, RZ, PT ;  /* 0x000000ff0a00722a */ /* 0x000fcc0003f04000 */
[----:B------:R-:W-:Y:S02]  /*42d0*/  FSEL R4, R14, R4, P0 ;  /* 0x000000040e047208 */ /* 0x000fe40000000000 */
[----:B------:R-:W-:Y:S01]  /*42e0*/  FSEL R5, R15, R5, P0 ;  /* 0x000000050f057208 */ /* 0x000fe20000000000 */
[----:B------:R-:W-:Y:S06]  /*42f0*/  BRA `(.L_x_55) ;  /* 0x0000000000647947 */ /* 0x000fec0003800000 */
.L_x_54:
[----:B------:R-:W-:-:S14]  /*4300*/  DSETP.NE.AND P0, PT, R10, RZ, PT ;  /* 0x000000ff0a00722a */ /* 0x000fdc0003f05000 */
[----:B------:R-:W-:Y:S05]  /*4310*/  @!P0 BRA `(.L_x_56) ;  /* 0x0000000000588947 */ /* 0x000fea0003800000 */
[----:B------:R-:W-:-:S13]  /*4320*/  ISETP.GE.AND P0, PT, R11, RZ, PT ;  /* 0x000000ff0b00720c */ /* 0x000fda0003f06270 */
[----:B------:R-:W-:Y:S02]  /*4330*/  @!P0 IMAD.MOV.U32 R4, RZ, RZ, 0x0 ;  /* 0x00000000ff048424 */ /* 0x000fe400078e00ff */
[----:B------:R-:W-:Y:S01]  /*4340*/  @!P0 IMAD.MOV.U32 R5, RZ, RZ, -0x80000 ;  /* 0xfff80000ff058424 */ /* 0x000fe200078e00ff */
[----:B------:R-:W-:Y:S06]  /*4350*/  @!P0 BRA `(.L_x_55) ;  /* 0x00000000004c8947 */ /* 0x000fec0003800000 */
[----:B------:R-:W-:-:S13]  /*4360*/  ISETP.GT.AND P0, PT, R11, 0x7fefffff, PT ;  /* 0x7fefffff0b00780c */ /* 0x000fda0003f04270 */
[----:B------:R-:W-:Y:S05]  /*4370*/  @P0 BRA `(.L_x_56) ;  /* 0x0000000000400947 */ /* 0x000fea0003800000 */
[----:B------:R-:W-:Y:S01]  /*4380*/  DMUL R4, R10, 8.11296384146066816958e+31 ;  /* 0x469000000a047828 */ /* 0x000fe20000000000 */
[----:B------:R-:W-:Y:S02]  /*4390*/  IMAD.MOV.U32 R16, RZ, RZ, 0x0 ;  /* 0x00000000ff107424 */ /* 0x000fe400078e00ff */
[----:B------:R-:W-:Y:S02]  /*43a0*/  IMAD.MOV.U32 R10, RZ, RZ, RZ ;  /* 0x000000ffff0a7224 */ /* 0x000fe400078e00ff */
[----:B------:R-:W-:Y:S01]  /*43b0*/  IMAD.MOV.U32 R17, RZ, RZ, 0x3fd80000 ;  /* 0x3fd80000ff117424 */ /* 0x000fe200078e00ff */
[----:B------:R-:W0:Y:S03]  /*43c0*/  MUFU.RSQ64H R11, R5 ;  /* 0x00000005000b7308 */ /* 0x000e260000001c00 */
[----:B0-----:R-:W-:-:S08]  /*43d0*/  DMUL R14, R10, R10 ;  /* 0x0000000a0a0e7228 */ /* 0x001fd00000000000 */
[----:B------:R-:W-:-:S08]  /*43e0*/  DFMA R14, R4, -R14, 1 ;  /* 0x3ff00000040e742b */ /* 0x000fd0000000080e */
[----:B------:R-:W-:Y:S02]  /*43f0*/  DFMA R16, R14, R16, 0.5 ;  /* 0x3fe000000e10742b */ /* 0x000fe40000000010 */
[----:B------:R-:W-:-:S08]  /*4400*/  DMUL R14, R10, R14 ;  /* 0x0000000e0a0e7228 */ /* 0x000fd00000000000 */
[----:B------:R-:W-:-:S08]  /*4410*/  DFMA R14, R16, R14, R10 ;  /* 0x0000000e100e722b */ /* 0x000fd0000000000a */
[----:B------:R-:W-:Y:S02]  /*4420*/  DMUL R10, R4, R14 ;  /* 0x0000000e040a7228 */ /* 0x000fe40000000000 */
[----:B------:R-:W-:-:S06]  /*4430*/  VIADD R15, R15, 0xfff00000 ;  /* 0xfff000000f0f7836 */ /* 0x000fcc0000000000 */
[----:B------:R-:W-:-:S08]  /*4440*/  DFMA R16, R10, -R10, R4 ;  /* 0x8000000a0a10722b */ /* 0x000fd00000000004 */
[----:B------:R-:W-:-:S10]  /*4450*/  DFMA R4, R14, R16, R10 ;  /* 0x000000100e04722b */ /* 0x000fd4000000000a */
[----:B------:R-:W-:Y:S01]  /*4460*/  VIADD R5, R5, 0xfcb00000 ;  /* 0xfcb0000005057836 */ /* 0x000fe20000000000 */
[----:B------:R-:W-:Y:S06]  /*4470*/  BRA `(.L_x_55) ;  /* 0x0000000000047947 */ /* 0x000fec0003800000 */
.L_x_56:
[----:B------:R-:W-:-:S11]  /*4480*/  DADD R4, R10, R10 ;  /* 0x000000000a047229 */ /* 0x000fd6000000000a */
.L_x_55:
[----:B------:R-:W-:Y:S05]  /*4490*/  BSYNC.RECONVERGENT B1 ;  /* 0x0000000000017941 */ /* 0x000fea0003800200 */
.L_x_53:
[----:B------:R-:W-:Y:S02]  /*44a0*/  IMAD.MOV.U32 R18, RZ, RZ, R4 ;  /* 0x000000ffff127224 */ /* 0x000fe400078e0004 */
[----:B------:R-:W-:Y:S02]  /*44b0*/  IMAD.MOV.U32 R19, RZ, RZ, R5 ;  /* 0x000000ffff137224 */ /* 0x000fe400078e0005 */
[----:B------:R-:W-:Y:S02]  /*44c0*/  IMAD.MOV.U32 R4, RZ, RZ, R0 ;  /* 0x000000ffff047224 */ /* 0x000fe400078e0000 */
[----:B------:R-:W-:-:S04]  /*44d0*/  IMAD.MOV.U32 R5, RZ, RZ, 0x0 ;  /* 0x00000000ff057424 */ /* 0x000fc800078e00ff */
[----:B------:R-:W-:Y:S05]  /*44e0*/  RET.REL.NODEC R4 `(_Z24compute_positions_kernelPdS_S_S_S_S_S_S_S_i) ;  /* 0xffffffb804c47950 */ /* 0x000fea0003c3ffff */
        .type           $_Z24compute_positions_kernelPdS_S_S_S_S_S_S_S_i$__internal_trig_reduction_slowpathd,@function
        .size           $_Z24compute_positions_kernelPdS_S_S_S_S_S_S_S_i$__internal_trig_reduction_slowpathd,(.L_x_138 - $_Z24compute_positions_kernelPdS_S_S_S_S_S_S_S_i$__internal_trig_reduction_slowpathd)
$_Z24compute_positions_kernelPdS_S_S_S_S_S_S_S_i$__internal_trig_reduction_slowpathd:
[--C-:B------:R-:W-:Y:S01]  /*44f0*/  SHF.R.U32.HI R31, RZ, 0x14, R30.reuse ;  /* 0x00000014ff1f7819 */ /* 0x100fe2000001161e */
[----:B------:R-:W-:Y:S02]  /*4500*/  IMAD.MOV.U32 R13, RZ, RZ, R30 ;  /* 0x000000ffff0d7224 */ /* 0x000fe400078e001e */
[----:B------:R-:W-:Y:S01]  /*4510*/  IMAD.MOV.U32 R15, RZ, RZ, RZ ;  /* 0x000000ffff0f7224 */ /* 0x000fe200078e00ff */
[----:B------:R-:W-:-:S04]  /*4520*/  LOP3.LUT R12, R31, 0x7ff, RZ, 0xc0, !PT ;  /* 0x000007ff1f0c7812 */ /* 0x000fc800078ec0ff */
[----:B------:R-:W-:-:S13]  /*4530*/  ISETP.NE.AND P0, PT, R12, 0x7ff, PT ;  /* 0x000007ff0c00780c */ /* 0x000fda0003f05270 */
[----:B------:R-:W-:Y:S05]  /*4540*/  @!P0 BRA `(.L_x_57) ;  /* 0x0000000800708947 */ /* 0x000fea0003800000 */
[----:B------:R-:W-:Y:S01]  /*4550*/  VIADD R14, R12, 0xfffffc00 ;  /* 0xfffffc000c0e7836 */ /* 0x000fe20000000000 */
[----:B------:R-:W-:Y:S04]  /*4560*/  BSSY.RECONVERGENT B0, `(.L_x_58) ;  /* 0x0000036000007945 */ /* 0x000fe80003800200 */
[----:B------:R-:W-:Y:S02]  /*4570*/  SHF.R.U32.HI R12, RZ, 0x6, R14 ;  /* 0x00000006ff0c7819 */ /* 0x000fe4000001160e */
[----:B------:R-:W-:Y:S02]  /*4580*/  ISETP.GE.U32.AND P0, PT, R14, 0x80, PT ;  /* 0x000000800e00780c */ /* 0x000fe40003f06070 */
[----:B------:R-:W-:Y:S02]  /*4590*/  CS2R R14, SRZ ;  /* 0x00000000000e7805 */ /* 0x000fe4000001ff00 */
[----:B------:R-:W-:-:S02]  /*45a0*/  IADD3 R19, PT, PT, -R12, 0x13, RZ ;  /* 0x000000130c137810 */ /* 0x000fc40007ffe1ff */
[----:B------:R-:W-:Y:S02]  /*45b0*/  IADD3 R17, PT, PT, -R12, 0xf, RZ ;  /* 0x0000000f0c117810 */ /* 0x000fe40007ffe1ff */
[----:B------:R-:W-:-:S04]  /*45c0*/  SEL R19, R19, 0x12, P0 ;  /* 0x0000001213137807 */ /* 0x000fc80000000000 */
[----:B------:R-:W-:-:S13]  /*45d0*/  ISETP.GE.AND P0, PT, R17, R19, PT ;  /* 0x000000131100720c */ /* 0x000fda0003f06270 */
[----:B------:R-:W-:Y:S05]  /*45e0*/  @P0 BRA `(.L_x_59) ;  /* 0x0000000000b40947 */ /* 0x000fea0003800000 */
[----:B------:R-:W0:Y:S01]  /*45f0*/  LDC.64 R20, c[0x0][0x358] ;  /* 0x0000d600ff147b82 */ /* 0x000e220000000a00 */
[----:B------:R-:W-:Y:S01]  /*4600*/  IADD3 R19, PT, PT, RZ, -R12, -R19 ;  /* 0x8000000cff137210 */ /* 0x000fe20007ffe813 */
[----:B------:R-:W-:Y:S01]  /*4610*/  BSSY.RECONVERGENT B1, `(.L_x_60) ;  /* 0x0000024000017945 */ /* 0x000fe20003800200 */
[C---:B------:R-:W-:Y:S01]  /*4620*/  SHF.L.U64.HI R12, R0.reuse, 0xb, R13 ;  /* 0x0000000b000c7819 */ /* 0x040fe2000001020d */
[----:B------:R-:W-:Y:S01]  /*4630*/  IMAD.SHL.U32 R0, R0, 0x800, RZ ;  /* 0x0000080000007824 */ /* 0x000fe200078e00ff */
[----:B------:R-:W-:Y:S01]  /*4640*/  CS2R R14, SRZ ;  /* 0x00000000000e7805 */ /* 0x000fe2000001ff00 */
[----:B------:R-:W-:Y:S01]  /*4650*/  IMAD.MOV.U32 R18, RZ, RZ, RZ ;  /* 0x000000ffff127224 */ /* 0x000fe200078e00ff */
[----:B------:R-:W-:-:S07]  /*4660*/  LOP3.LUT R12, R12, 0x80000000, RZ, 0xfc, !PT ;  /* 0x800000000c0c7812 */ /* 0x000fce00078efcff */
.L_x_61:
[----:B------:R-:W1:Y:S01]  /*4670*/  LDC.64 R34, c[0x4][RZ] ;  /* 0x01000000ff227b82 */ /* 0x000e620000000a00 */
[----:B0-----:R-:W-:Y:S02]  /*4680*/  R2UR UR6, R20 ;  /* 0x00000000140672ca */ /* 0x001fe400000e0000 */
[----:B------:R-:W-:Y:S01]  /*4690*/  R2UR UR7, R21 ;  /* 0x00000000150772ca */ /* 0x000fe200000e0000 */
[----:B-1----:R-:W-:-:S12]  /*46a0*/  IMAD.WIDE R34, R17, 0x8, R34 ;  /* 0x0000000811227825 */ /* 0x002fd800078e0222 */
[----:B------:R-:W2:Y:S01]  /*46b0*/  LDG.E.64.CONSTANT R34, desc[UR6][R34.64] ;  /* 0x0000000622227981 */ /* 0x000ea2000c1e9b00 */
[----:B------:R-:W-:Y:S02]  /*46c0*/  IMAD.MOV.U32 R36, RZ, RZ, R14 ;  /* 0x000000ffff247224 */ /* 0x000fe400078e000e */
[----:B------:R-:W-:Y:S02]  /*46d0*/  IMAD.MOV.U32 R37, RZ, RZ, R15 ;  /* 0x000000ffff257224 */ /* 0x000fe400078e000f */
[----:B------:R-:W-:Y:S02]  /*46e0*/  VIADD R19, R19, 0x1 ;  /* 0x0000000113137836 */ /* 0x000fe40000000000 */
[----:B------:R-:W-:Y:S02]  /*46f0*/  VIADD R17, R17, 0x1 ;  /* 0x0000000111117836 */ /* 0x000fe40000000000 */
[----:B--2---:R-:W-:-:S04]  /*4700*/  IMAD.WIDE.U32 R36, P2, R34, R0, R36 ;  /* 0x0000000022247225 */ /* 0x004fc80007840024 */
[----:B------:R-:W-:Y:S02]  /*4710*/  IMAD R14, R34, R12, RZ ;  /* 0x0000000c220e7224 */ /* 0x000fe400078e02ff */
[C---:B------:R-:W-:Y:S02]  /*4720*/  IMAD R13, R35.reuse, R0, RZ ;  /* 0x00000000230d7224 */ /* 0x040fe400078e02ff */
[----:B------:R-:W-:Y:S01]  /*4730*/  IMAD.HI.U32 R15, R35, R12, RZ ;  /* 0x0000000c230f7227 */ /* 0x000fe200078e00ff */
[----:B------:R-:W-:-:S03]  /*4740*/  IADD3 R14, P0, PT, R14, R37, RZ ;  /* 0x000000250e0e7210 */ /* 0x000fc60007f1e0ff */
[----:B------:R-:W-:Y:S01]  /*4750*/  IMAD R16, R35, R12, RZ ;  /* 0x0000000c23107224 */ /* 0x000fe200078e02ff */
[----:B------:R-:W-:Y:S01]  /*4760*/  IADD3 R37, P1, PT, R13, R14, RZ ;  /* 0x0000000e0d257210 */ /* 0x000fe20007f3e0ff */
[----:B------:R-:W-:Y:S02]  /*4770*/  IMAD R13, R18, 0x8, R1 ;  /* 0x00000008120d7824 */ /* 0x000fe400078e0201 */
[----:B------:R-:W-:-:S03]  /*4780*/  IMAD.HI.U32 R14, R34, R12, RZ ;  /* 0x0000000c220e7227 */ /* 0x000fc600078e00ff */
[----:B------:R0:W-:Y:S01]  /*4790*/  STL.64 [R13], R36 ;  /* 0x000000240d007387 */ /* 0x0001e20000100a00 */
[----:B------:R-:W-:Y:S02]  /*47a0*/  IMAD.X R14, RZ, RZ, R14, P2 ;  /* 0x000000ffff0e7224 */ /* 0x000fe400010e060e */
[----:B------:R-:W-:Y:S02]  /*47b0*/  VIADD R18, R18, 0x1 ;  /* 0x0000000112127836 */ /* 0x000fe40000000000 */
[----:B0-----:R-:W-:-:S05]  /*47c0*/  IMAD.HI.U32 R13, R35, R0, RZ ;  /* 0x00000000230d7227 */ /* 0x001fca00078e00ff */
[----:B------:R-:W-:-:S04]  /*47d0*/  IADD3.X R13, P0, PT, R13, R14, RZ, P0, !PT ;  /* 0x0000000e0d0d7210 */ /* 0x000fc8000071e4ff */
[----:B------:R-:W-:Y:S01]  /*47e0*/  IADD3.X R13, P1, PT, R16, R13, RZ, P1, !PT ;  /* 0x0000000d100d7210 */ /* 0x000fe20000f3e4ff */
[----:B------:R-:W-:Y:S01]  /*47f0*/  IMAD.X R14, RZ, RZ, R15, P0 ;  /* 0x000000ffff0e7224 */ /* 0x000fe200000e060f */
[----:B------:R-:W-:-:S03]  /*4800*/  ISETP.NE.AND P0, PT, R19, -0xf, PT ;  /* 0xfffffff11300780c */ /* 0x000fc60003f05270 */
[----:B------:R-:W-:-:S04]  /*4810*/  IMAD.X R14, RZ, RZ, R14, P1 ;  /* 0x000000ffff0e7224 */ /* 0x000fc800008e060e */
[----:B------:R-:W-:Y:S02]  /*4820*/  IMAD.MOV.U32 R15, RZ, RZ, R14 ;  /* 0x000000ffff0f7224 */ /* 0x000fe400078e000e */
[----:B------:R-:W-:-:S04]  /*4830*/  IMAD.MOV.U32 R14, RZ, RZ, R13 ;  /* 0x000000ffff0e7224 */ /* 0x000fc800078e000d */
[----:B------:R-:W-:Y:S05]  /*4840*/  @P0 BRA `(.L_x_61) ;  /* 0xfffffffc00880947 */ /* 0x000fea000383ffff */
[----:B------:R-:W-:Y:S05]  /*4850*/  BSYNC.RECONVERGENT B1 ;  /* 0x0000000000017941 */ /* 0x000fea0003800200 */
.L_x_60:
[----:B------:R-:W-:-:S05]  /*4860*/  LOP3.LUT R12, R31, 0x7ff, RZ, 0xc0, !PT ;  /* 0x000007ff1f0c7812 */ /* 0x000fca00078ec0ff */
[----:B------:R-:W-:-:S05]  /*4870*/  VIADD R12, R12, 0xfffffc00 ;  /* 0xfffffc000c0c7836 */ /* 0x000fca0000000000 */
[----:B------:R-:W-:Y:S02]  /*4880*/  SHF.R.U32.HI R0, RZ, 0x6, R12 ;  /* 0x00000006ff007819 */ /* 0x000fe4000001160c */
[----:B------:R-:W-:Y:S02]  /*4890*/  ISETP.GE.U32.AND P0, PT, R12, 0x80, PT ;  /* 0x000000800c00780c */ /* 0x000fe40003f06070 */
[----:B------:R-:W-:-:S04]  /*48a0*/  IADD3 R0, PT, PT, -R0, 0x13, RZ ;  /* 0x0000001300007810 */ /* 0x000fc80007ffe1ff */
[----:B------:R-:W-:-:S07]  /*48b0*/  SEL R17, R0, 0x12, P0 ;  /* 0x0000001200117807 */ /* 0x000fce0000000000 */
.L_x_59:
[----:B------:R-:W-:Y:S05]  /*48c0*/  BSYNC.RECONVERGENT B0 ;  /* 0x0000000000007941 */ /* 0x000fea0003800200 */
.L_x_58:
[C---:B------:R-:W-:Y:S02]  /*48d0*/  LOP3.LUT R0, R31.reuse, 0x7ff, RZ, 0xc0, !PT ;  /* 0x000007ff1f007812 */ /* 0x040fe400078ec0ff */
[----:B------:R-:W-:-:S03]  /*48e0*/  LOP3.LUT P0, R31, R31, 0x3f, RZ, 0xc0, !PT ;  /* 0x0000003f1f1f7812 */ /* 0x000fc6000780c0ff */
[----:B------:R-:W-:-:S05]  /*48f0*/  VIADD R0, R0, 0xfffffc00 ;  /* 0xfffffc0000007836 */ /* 0x000fca0000000000 */
[----:B------:R-:W-:-:S05]  /*4900*/  SHF.R.U32.HI R0, RZ, 0x6, R0 ;  /* 0x00000006ff007819 */ /* 0x000fca0000011600 */
[----:B------:R-:W-:-:S04]  /*4910*/  IMAD.IADD R0, R0, 0x1, R17 ;  /* 0x0000000100007824 */ /* 0x000fc800078e0211 */
[----:B------:R-:W-:-:S05]  /*4920*/  IMAD.U32 R0, R0, 0x8, R1 ;  /* 0x0000000800007824 */ /* 0x000fca00078e0001 */
[----:B------:R0:W-:Y:S04]  /*4930*/  STL.64 [R0+-0x78], R14 ;  /* 0xffff880e00007387 */ /* 0x0001e80000100a00 */
[----:B------:R-:W2:Y:S04]  /*4940*/  @P0 LDL.64 R16, [R1+0x8] ;  /* 0x0000080001100983 */ /* 0x000ea80000100a00 */
[----:B------:R-:W3:Y:S04]  /*4950*/  LDL.64 R12, [R1+0x10] ;  /* 0x00001000010c7983 */ /* 0x000ee80000100a00 */
[----:B0-----:R-:W4:Y:S01]  /*4960*/  LDL.64 R14, [R1+0x18] ;  /* 0x00001800010e7983 */ /* 0x001f220000100a00 */
[----:B------:R-:W-:Y:S01]  /*4970*/  @P0 LOP3.LUT R0, R31, 0x3f, RZ, 0x3c, !PT ;  /* 0x0000003f1f000812 */ /* 0x000fe200078e3cff */
[----:B------:R-:W-:Y:S01]  /*4980*/  BSSY.RECONVERGENT B0, `(.L_x_62) ;  /* 0x0000034000007945 */ /* 0x000fe20003800200 */
[----:B--2---:R-:W-:-:S02]  /*4990*/  @P0 SHF.R.U64 R20, R16, 0x1, R17 ;  /* 0x0000000110140819 */ /* 0x004fc40000001211 */
[----:B------:R-:W-:Y:S02]  /*49a0*/  @P0 SHF.R.U32.HI R22, RZ, 0x1, R17 ;  /* 0x00000001ff160819 */ /* 0x000fe40000011611 */
[-C--:B---3--:R-:W-:Y:S02]  /*49b0*/  @P0 SHF.L.U32 R19, R12, R31.reuse, RZ ;  /* 0x0000001f0c130219 */ /* 0x088fe400000006ff */
[----:B------:R-:W-:Y:S02]  /*49c0*/  @P0 SHF.R.U64 R20, R20, R0, R22 ;  /* 0x0000000014140219 */ /* 0x000fe40000001216 */
[--C-:B------:R-:W-:Y:S02]  /*49d0*/  @P0 SHF.R.U32.HI R16, RZ, 0x1, R13.reuse ;  /* 0x00000001ff100819 */ /* 0x100fe4000001160d */
[C-C-:B------:R-:W-:Y:S02]  /*49e0*/  @P0 SHF.R.U64 R17, R12.reuse, 0x1, R13.reuse ;  /* 0x000000010c110819 */ /* 0x140fe4000000120d */
[----:B------:R-:W-:-:S02]  /*49f0*/  @P0 SHF.L.U64.HI R18, R12, R31, R13 ;  /* 0x0000001f0c120219 */ /* 0x000fc4000001020d */
[----:B------:R-:W-:Y:S02]  /*4a00*/  @P0 SHF.R.U32.HI R22, RZ, R0, R22 ;  /* 0x00000000ff160219 */ /* 0x000fe40000011616 */
[----:B------:R-:W-:Y:S02]  /*4a10*/  @P0 LOP3.LUT R12, R19, R20, RZ, 0xfc, !PT ;  /* 0x00000014130c0212 */ /* 0x000fe400078efcff */
[-C--:B----4-:R-:W-:Y:S02]  /*4a20*/  @P0 SHF.L.U32 R21, R14, R31.reuse, RZ ;  /* 0x0000001f0e150219 */ /* 0x090fe400000006ff */
[--C-:B------:R-:W-:Y:S02]  /*4a30*/  @P0 SHF.R.U64 R17, R17, R0, R16.reuse ;  /* 0x0000000011110219 */ /* 0x100fe40000001210 */
[----:B------:R-:W-:Y:S02]  /*4a40*/  @P0 LOP3.LUT R13, R18, R22, RZ, 0xfc, !PT ;  /* 0x00000016120d0212 */ /* 0x000fe400078efcff */
[----:B------:R-:W-:Y:S01]  /*4a50*/  @P0 SHF.R.U32.HI R0, RZ, R0, R16 ;  /* 0x00000000ff000219 */ /* 0x000fe20000011610 */
[----:B------:R-:W-:Y:S01]  /*4a60*/  IMAD.SHL.U32 R16, R12, 0x4, RZ ;  /* 0x000000040c107824 */ /* 0x000fe200078e00ff */
[----:B------:R-:W-:-:S02]  /*4a70*/  @P0 SHF.L.U64.HI R31, R14, R31, R15 ;  /* 0x0000001f0e1f0219 */ /* 0x000fc4000001020f */
[----:B------:R-:W-:Y:S02]  /*4a80*/  @P0 LOP3.LUT R14, R21, R17, RZ, 0xfc, !PT ;  /* 0x00000011150e0212 */ /* 0x000fe400078efcff */
[----:B------:R-:W-:Y:S02]  /*4a90*/  SHF.L.U64.HI R12, R12, 0x2, R13 ;  /* 0x000000020c0c7819 */ /* 0x000fe4000001020d */
[----:B------:R-:W-:Y:S02]  /*4aa0*/  @P0 LOP3.LUT R15, R31, R0, RZ, 0xfc, !PT ;  /* 0x000000001f0f0212 */ /* 0x000fe400078efcff */
[----:B------:R-:W-:Y:S02]  /*4ab0*/  SHF.L.W.U32.HI R13, R13, 0x2, R14 ;  /* 0x000000020d0d7819 */ /* 0x000fe40000010e0e */
[----:B------:R-:W-:Y:S02]  /*4ac0*/  IADD3 RZ, P0, PT, RZ, -R16, RZ ;  /* 0x80000010ffff7210 */ /* 0x000fe40007f1e0ff */
[----:B------:R-:W-:-:S02]  /*4ad0*/  LOP3.LUT R0, RZ, R12, RZ, 0x33, !PT ;  /* 0x0000000cff007212 */ /* 0x000fc400078e33ff */
[----:B------:R-:W-:Y:S02]  /*4ae0*/  SHF.L.W.U32.HI R17, R14, 0x2, R15 ;  /* 0x000000020e117819 */ /* 0x000fe40000010e0f */
[----:B------:R-:W-:Y:S02]  /*4af0*/  LOP3.LUT R18, RZ, R13, RZ, 0x33, !PT ;  /* 0x0000000dff127212 */ /* 0x000fe400078e33ff */
[----:B------:R-:W-:Y:S02]  /*4b00*/  IADD3.X R14, P0, PT, RZ, R0, RZ, P0, !PT ;  /* 0x00000000ff0e7210 */ /* 0x000fe4000071e4ff */
[----:B------:R-:W-:Y:S02]  /*4b10*/  LOP3.LUT R0, RZ, R17, RZ, 0x33, !PT ;  /* 0x00000011ff007212 */ /* 0x000fe400078e33ff */
[----:B------:R-:W-:Y:S02]  /*4b20*/  IADD3.X R18, P1, PT, RZ, R18, RZ, P0, !PT ;  /* 0x00000012ff127210 */ /* 0x000fe4000073e4ff */
[----:B------:R-:W-:-:S03]  /*4b30*/  ISETP.GT.U32.AND P2, PT, R13, -0x1, PT ;  /* 0xffffffff0d00780c */ /* 0x000fc60003f44070 */
[----:B------:R-:W-:Y:S01]  /*4b40*/  IMAD.X R0, RZ, RZ, R0, P1 ;  /* 0x000000ffff007224 */ /* 0x000fe200008e0600 */
[----:B------:R-:W-:-:S04]  /*4b50*/  ISETP.GT.AND.EX P0, PT, R17, -0x1, PT, P2 ;  /* 0xffffffff1100780c */ /* 0x000fc80003f04320 */
[----:B------:R-:W-:Y:S02]  /*4b60*/  SEL R0, R17, R0, P0 ;  /* 0x0000000011007207 */ /* 0x000fe40000000000 */
[----:B------:R-:W-:Y:S02]  /*4b70*/  SEL R13, R13, R18, P0 ;  /* 0x000000120d0d7207 */ /* 0x000fe40000000000 */
[----:B------:R-:W-:Y:S02]  /*4b80*/  ISETP.NE.U32.AND P1, PT, R0, RZ, PT ;  /* 0x000000ff0000720c */ /* 0x000fe40003f25070 */
[----:B------:R-:W-:Y:S02]  /*4b90*/  SEL R14, R12, R14, P0 ;  /* 0x0000000e0c0e7207 */ /* 0x000fe40000000000 */
[----:B------:R-:W-:Y:S01]  /*4ba0*/  SEL R18, R13, R0, !P1 ;  /* 0x000000000d127207 */ /* 0x000fe20004800000 */
[----:B------:R-:W-:-:S05]  /*4bb0*/  @!P0 IMAD.MOV R16, RZ, RZ, -R16 ;  /* 0x000000ffff108224 */ /* 0x000fca00078e0a10 */
[----:B------:R-:W0:Y:S02]  /*4bc0*/  FLO.U32 R18, R18 ;  /* 0x0000001200127300 */ /* 0x000e2400000e0000 */
[C---:B0-----:R-:W-:Y:S02]  /*4bd0*/  IADD3 R19, PT, PT, -R18.reuse, 0x1f, RZ ;  /* 0x0000001f12137810 */ /* 0x041fe40007ffe1ff */
[----:B------:R-:W-:-:S03]  /*4be0*/  IADD3 R18, PT, PT, -R18, 0x3f, RZ ;  /* 0x0000003f12127810 */ /* 0x000fc60007ffe1ff */
[----:B------:R-:W-:-:S05]  /*4bf0*/  @P1 IMAD.MOV R18, RZ, RZ, R19 ;  /* 0x000000ffff121224 */ /* 0x000fca00078e0213 */
[----:B------:R-:W-:-:S13]  /*4c00*/  ISETP.NE.AND P1, PT, R18, RZ, PT ;  /* 0x000000ff1200720c */ /* 0x000fda0003f25270 */
[----:B------:R-:W-:Y:S05]  /*4c10*/  @!P1 BRA `(.L_x_63) ;  /* 0x0000000000289947 */ /* 0x000fea0003800000 */
[----:B------:R-:W-:Y:S02]  /*4c20*/  LOP3.LUT R12, R18, 0x3f, RZ, 0xc0, !PT ;  /* 0x0000003f120c7812 */ /* 0x000fe400078ec0ff */
[----:B------:R-:W-:Y:S02]  /*4c30*/  SHF.R.U64 R16, R16, 0x1, R14 ;  /* 0x0000000110107819 */ /* 0x000fe4000000120e */
[CC--:B------:R-:W-:Y:S02]  /*4c40*/  SHF.L.U64.HI R0, R13.reuse, R12.reuse, R0 ;  /* 0x0000000c0d007219 */ /* 0x0c0fe40000010200 */
[----:B------:R-:W-:Y:S02]  /*4c50*/  SHF.L.U32 R13, R13, R12, RZ ;  /* 0x0000000c0d0d7219 */ /* 0x000fe400000006ff */
[----:B------:R-:W-:Y:S02]  /*4c60*/  SHF.R.U32.HI R14, RZ, 0x1, R14 ;  /* 0x00000001ff0e7819 */ /* 0x000fe4000001160e */
[----:B------:R-:W-:-:S04]  /*4c70*/  LOP3.LUT R12, R18, 0x3f, RZ, 0xc, !PT ;  /* 0x0000003f120c7812 */ /* 0x000fc800078e0cff */
[-CC-:B------:R-:W-:Y:S02]  /*4c80*/  SHF.R.U64 R16, R16, R12.reuse, R14.reuse ;  /* 0x0000000c10107219 */ /* 0x180fe4000000120e */
[----:B------:R-:W-:Y:S02]  /*4c90*/  SHF.R.U32.HI R12, RZ, R12, R14 ;  /* 0x0000000cff0c7219 */ /* 0x000fe4000001160e */
[----:B------:R-:W-:Y:S02]  /*4ca0*/  LOP3.LUT R13, R13, R16, RZ, 0xfc, !PT ;  /* 0x000000100d0d7212 */ /* 0x000fe400078efcff */
[----:B------:R-:W-:-:S07]  /*4cb0*/  LOP3.LUT R0, R0, R12, RZ, 0xfc, !PT ;  /* 0x0000000c00007212 */ /* 0x000fce00078efcff */
.L_x_63:
[----:B------:R-:W-:Y:S05]  /*4cc0*/  BSYNC.RECONVERGENT B0 ;  /* 0x0000000000007941 */ /* 0x000fea0003800200 */
.L_x_62:
[----:B------:R-:W-:Y:S01]  /*4cd0*/  IMAD.WIDE.U32 R34, R13, 0x2168c235, RZ ;  /* 0x2168c2350d227825 */ /* 0x000fe200078e00ff */
[----:B------:R-:W-:-:S03]  /*4ce0*/  SHF.R.U32.HI R15, RZ, 0x1e, R15 ;  /* 0x0000001eff0f7819 */ /* 0x000fc6000001160f */
[----:B------:R-:W-:Y:S01]  /*4cf0*/  IMAD.MOV.U32 R20, RZ, RZ, R35 ;  /* 0x000000ffff147224 */ /* 0x000fe200078e0023 */
[----:B------:R-:W-:Y:S01]  /*4d00*/  IADD3 RZ, P1, PT, R34, R34, RZ ;  /* 0x0000002222ff7210 */ /* 0x000fe20007f3e0ff */
[----:B------:R-:W-:Y:S01]  /*4d10*/  IMAD.MOV.U32 R21, RZ, RZ, RZ ;  /* 0x000000ffff157224 */ /* 0x000fe200078e00ff */
[----:B------:R-:W-:Y:S01]  /*4d20*/  LEA.HI R15, R17, R15, RZ, 0x1 ;  /* 0x0000000f110f7211 */ /* 0x000fe200078f08ff */
[----:B------:R-:W-:-:S04]  /*4d30*/  IMAD.HI.U32 R12, R0, -0x36f0255e, RZ ;  /* 0xc90fdaa2000c7827 */ /* 0x000fc800078e00ff */
[----:B------:R-:W-:-:S04]  /*4d40*/  IMAD.WIDE.U32 R20, R13, -0x36f0255e, R20 ;  /* 0xc90fdaa20d147825 */ /* 0x000fc800078e0014 */
[C---:B------:R-:W-:Y:S02]  /*4d50*/  IMAD R14, R0.reuse, -0x36f0255e, RZ ;  /* 0xc90fdaa2000e7824 */ /* 0x040fe400078e02ff */
[----:B------:R-:W-:-:S04]  /*4d60*/  IMAD.WIDE.U32 R20, P2, R0, 0x2168c235, R20 ;  /* 0x2168c23500147825 */ /* 0x000fc80007840014 */
[----:B------:R-:W-:Y:S01]  /*4d70*/  IMAD.X R12, RZ, RZ, R12, P2 ;  /* 0x000000ffff0c7224 */ /* 0x000fe200010e060c */
[----:B------:R-:W-:Y:S02]  /*4d80*/  IADD3 R14, P2, PT, R14, R21, RZ ;  /* 0x000000150e0e7210 */ /* 0x000fe40007f5e0ff */
[----:B------:R-:W-:Y:S02]  /*4d90*/  IADD3.X RZ, P1, PT, R20, R20, RZ, P1, !PT ;  /* 0x0000001414ff7210 */ /* 0x000fe40000f3e4ff */
[C---:B------:R-:W-:Y:S01]  /*4da0*/  ISETP.GT.U32.AND P3, PT, R14.reuse, RZ, PT ;  /* 0x000000ff0e00720c */ /* 0x040fe20003f64070 */
[----:B------:R-:W-:Y:S01]  /*4db0*/  IMAD.X R13, RZ, RZ, R12, P2 ;  /* 0x000000ffff0d7224 */ /* 0x000fe200010e060c */
[----:B------:R-:W-:-:S04]  /*4dc0*/  IADD3.X R12, P2, PT, R14, R14, RZ, P1, !PT ;  /* 0x0000000e0e0c7210 */ /* 0x000fc80000f5e4ff */
[C---:B------:R-:W-:Y:S01]  /*4dd0*/  ISETP.GT.AND.EX P1, PT, R13.reuse, RZ, PT, P3 ;  /* 0x000000ff0d00720c */ /* 0x040fe20003f24330 */
[----:B------:R-:W-:-:S03]  /*4de0*/  IMAD.X R0, R13, 0x1, R13, P2 ;  /* 0x000000010d007824 */ /* 0x000fc600010e060d */
[----:B------:R-:W-:Y:S02]  /*4df0*/  SEL R12, R12, R14, P1 ;  /* 0x0000000e0c0c7207 */ /* 0x000fe40000800000 */
[----:B------:R-:W-:Y:S02]  /*4e00*/  SEL R0, R0, R13, P1 ;  /* 0x0000000d00007207 */ /* 0x000fe40000800000 */
[----:B------:R-:W-:-:S05]  /*4e10*/  IADD3 R13, P2, PT, R12, 0x1, RZ ;  /* 0x000000010c0d7810 */ /* 0x000fca0007f5e0ff */
[----:B------:R-:W-:Y:S01]  /*4e20*/  IMAD.X R12, RZ, RZ, R0, P2 ;  /* 0x000000ffff0c7224 */ /* 0x000fe200010e0600 */
[----:B------:R-:W-:Y:S02]  /*4e30*/  SEL R0, RZ, 0xffffffff, !P1 ;  /* 0xffffffffff007807 */ /* 0x000fe40004800000 */
[----:B------:R-:W-:Y:S02]  /*4e40*/  LOP3.LUT P1, R14, R30, 0x80000000, RZ, 0xc0, !PT ;  /* 0x800000001e0e7812 */ /* 0x000fe4000782c0ff */
[----:B------:R-:W-:Y:S01]  /*4e50*/  SHF.R.U64 R13, R13, 0xa, R12 ;  /* 0x0000000a0d0d7819 */ /* 0x000fe2000000120c */
[----:B------:R-:W-:Y:S01]  /*4e60*/  IMAD.IADD R0, R0, 0x1, -R18 ;  /* 0x0000000100007824 */ /* 0x000fe200078e0a12 */
[----:B------:R-:W-:Y:S02]  /*4e70*/  @!P0 LOP3.LUT R14, R14, 0x80000000, RZ, 0x3c, !PT ;  /* 0x800000000e0e8812 */ /* 0x000fe400078e3cff */
[----:B------:R-:W-:Y:S01]  /*4e80*/  IADD3 R13, P2, PT, R13, 0x1, RZ ;  /* 0x000000010d0d7810 */ /* 0x000fe20007f5e0ff */
[----:B------:R-:W-:-:S03]  /*4e90*/  IMAD.SHL.U32 R16, R0, 0x100000, RZ ;  /* 0x0010000000107824 */ /* 0x000fc600078e00ff */
[----:B------:R-:W-:-:S03]  /*4ea0*/  LEA.HI.X R12, R12, RZ, RZ, 0x16, P2 ;  /* 0x000000ff0c0c7211 */ /* 0x000fc600010fb4ff */
[----:B------:R-:W-:Y:S01]  /*4eb0*/  @P1 IMAD.MOV R15, RZ, RZ, -R15 ;  /* 0x000000ffff0f1224 */ /* 0x000fe200078e0a0f */
[--C-:B------:R-:W-:Y:S02]  /*4ec0*/  SHF.R.U64 R13, R13, 0x1, R12.reuse ;  /* 0x000000010d0d7819 */ /* 0x100fe4000000120c */
[----:B------:R-:W-:Y:S02]  /*4ed0*/  SHF.R.U32.HI R12, RZ, 0x1, R12 ;  /* 0x00000001ff0c7819 */ /* 0x000fe4000001160c */
[----:B------:R-:W-:-:S04]  /*4ee0*/  IADD3 R0, P2, P3, RZ, RZ, R13 ;  /* 0x000000ffff007210 */ /* 0x000fc80007b5e00d */
[----:B------:R-:W-:-:S04]  /*4ef0*/  IADD3.X R12, PT, PT, R16, 0x3fe00000, R12, P2, P3 ;  /* 0x3fe00000100c7810 */ /* 0x000fc800017e640c */
[----:B------:R-:W-:-:S07]  /*4f00*/  LOP3.LUT R13, R12, R14, RZ, 0xfc, !PT ;  /* 0x0000000e0c0d7212 */ /* 0x000fce00078efcff */
.L_x_57:
[----:B------:R-:W-:Y:S02]  /*4f10*/  IMAD.MOV.U32 R16, RZ, RZ, R23 ;  /* 0x000000ffff107224 */ /* 0x000fe400078e0017 */
[----:B------:R-:W-:Y:S02]  /*4f20*/  IMAD.MOV.U32 R17, RZ, RZ, 0x0 ;  /* 0x00000000ff117424 */ /* 0x000fe400078e00ff */
[----:B------:R-:W-:Y:S02]  /*4f30*/  IMAD.MOV.U32 R12, RZ, RZ, R0 ;  /* 0x000000ffff0c7224 */ /* 0x000fe400078e0000 */
[----:B------:R-:W-:Y:S05]  /*4f40*/  RET.REL.NODEC R16 `(_Z24compute_positions_kernelPdS_S_S_S_S_S_S_S_i) ;  /* 0xffffffb0102c7950 */ /* 0x000fea0003c3ffff */
.L_x_64:
[----:B------:R-:W-:-:S00]  /*4f50*/  BRA `(.L_x_64) ;  /* 0xfffffffc00fc7947 */ /* 0x000fc0000383ffff */
[----:B------:R-:W-:-:S00]  /*4f60*/  NOP ;  /* 0x0000000000007918 */ /* 0x000fc00000000000 */
        /* <DEDUP_REMOVED lines=9> */
.L_x_138:


//--------------------- .text._Z19j2_propagate_kernelPdS_S_S_S_S_id --------------------------
	.section	.text._Z19j2_propagate_kernelPdS_S_S_S_S_id,"ax",@progbits
	.align	128
        .global         _Z19j2_propagate_kernelPdS_S_S_S_S_id
        .type           _Z19j2_propagate_kernelPdS_S_S_S_S_id,@function
        .size           _Z19j2_propagate_kernelPdS_S_S_S_S_id,(.L_x_141 - _Z19j2_propagate_kernelPdS_S_S_S_S_id)
        .other          _Z19j2_propagate_kernelPdS_S_S_S_S_id,@"STO_CUDA_ENTRY STV_DEFAULT"
_Z19j2_propagate_kernelPdS_S_S_S_S_id:
.text._Z19j2_propagate_kernelPdS_S_S_S_S_id:
        /* <DEDUP_REMOVED lines=14> */
[C---:B0-----:R-:W-:Y:S01]  /*00e0*/  IMAD.WIDE R32, R3.reuse, 0x8, R32 ;  /* 0x0000000803207825 */ /* 0x041fe200078e0220 */
[----:B------:R-:W0:Y:S05]  /*00f0*/  LDCU.64 UR6, c[0x3][URZ] ;  /* 0x00c00000ff0677ac */ /* 0x000e2a0008000a00 */
[----:B-1----:R-:W4:Y:S01]  /*0100*/  LDG.E.64 R32, desc[UR4][R32.64] ;  /* 0x0000000420207981 */ /* 0x002f22000c1e1b00 */
[----:B------:R-:W1:Y:S01]  /*0110*/  LDC.64 R10, c[0x0][0x3a0] ;  /* 0x0000e800ff0a7b82 */ /* 0x000e620000000a00 */
[----:B--2---:R-:W-:-:S06]  /*0120*/  IMAD.WIDE R4, R3, 0x8, R4 ;  /* 0x0000000803047825 */ /* 0x004fcc00078e0204 */
[----:B------:R-:W5:Y:S01]  /*0130*/  LDG.E.64 R4, desc[UR4][R4.64] ;  /* 0x0000000404047981 */ /* 0x000f62000c1e1b00 */
[----:B------:R-:W2:Y:S01]  /*0140*/  LDC.64 R8, c[0x0][0x3a8] ;  /* 0x0000ea00ff087b82 */ /* 0x000ea20000000a00 */
[----:B---3--:R-:W-:-:S06]  /*0150*/  IMAD.WIDE R30, R3, 0x8, R30 ;  /* 0x00000008031e7825 */ /* 0x008fcc00078e021e */
[----:B------:R-:W5:Y:S01]  /*0160*/  LDG.E.64 R30, desc[UR4][R30.64] ;  /* 0x000000041e1e7981 */ /* 0x000f62000c1e1b00 */
[C---:B----4-:R-:W-:Y:S01]  /*0170*/  IMAD.WIDE R24, R3.reuse, 0x8, R24 ;  /* 0x0000000803187825 */ /* 0x050fe200078e0218 */
[----:B------:R-:W3:Y:S05]  /*0180*/  LDC R0, c[0x3][0x4] ;  /* 0x00c00100ff007b82 */ /* 0x000eea0000000800 */
[----:B------:R-:W5:Y:S01]  /*0190*/  LDG.E.64 R24, desc[UR4][R24.64] ;  /* 0x0000000418187981 */ /* 0x000f62000c1e1b00 */
[----:B-1----:R-:W-:-:S06]  /*01a0*/  IMAD.WIDE R10, R3, 0x8, R10 ;  /* 0x00000008030a7825 */ /* 0x002fcc00078e020a */
[----:B------:R-:W5:Y:S01]  /*01b0*/  LDG.E.64 R10, desc[UR4][R10.64] ;  /* 0x000000040a0a7981 */ /* 0x000f62000c1e1b00 */
[----:B--2---:R-:W-:-:S06]  /*01c0*/  IMAD.WIDE R8, R3, 0x8, R8 ;  /* 0x0000000803087825 */ /* 0x004fcc00078e0208 */
[----:B------:R-:W5:Y:S01]  /*01d0*/  LDG.E.64 R8, desc[UR4][R8.64] ;  /* 0x0000000408087981 */ /* 0x000f62000c1e1b00 */
[----:B------:R-:W-:Y:S01]  /*01e0*/  IMAD.MOV.U32 R2, RZ, RZ, 0x1 ;  /* 0x00000001ff027424 */ /* 0x000fe200078e00ff */
[----:B---3--:R-:W-:Y:S01]  /*01f0*/  FSETP.GEU.AND P1, PT, |R0|, 6.5827683646048100446e-37, PT ;  /* 0x036000000000780b */ /* 0x008fe20003f2e200 */
[----:B------:R-:W-:Y:S01]  /*0200*/  BSSY.RECONVERGENT B0, `(.L_x_65) ;  /* 0x0000016000007945 */ /* 0x000fe20003800200 */
[----:B------:R-:W-:-:S08]  /*0210*/  DMUL R14, R32, R32 ;  /* 0x00000020200e7228 */ /* 0x000fd00000000000 */
[----:B------:R-:W-:-:S06]  /*0220*/  DMUL R14, R32, R14 ;  /* 0x0000000e200e7228 */ /* 0x000fcc0000000000 */
[----:B------:R-:W1:Y:S02]  /*0230*/  MUFU.RCP64H R3, R15 ;  /* 0x0000000f00037308 */ /* 0x000e640000001800 */
[----:B-1----:R-:W-:-:S08]  /*0240*/  DFMA R6, -R14, R2, 1 ;  /* 0x3ff000000e06742b */ /* 0x002fd00000000102 */
[----:B------:R-:W-:-:S08]  /*0250*/  DFMA R6, R6, R6, R6 ;  /* 0x000000060606722b */ /* 0x000fd00000000006 */
[----:B------:R-:W-:-:S08]  /*0260*/  DFMA R6, R2, R6, R2 ;  /* 0x000000060206722b */ /* 0x000fd00000000002 */
[----:B------:R-:W-:-:S08]  /*0270*/  DFMA R2, -R14, R6, 1 ;  /* 0x3ff000000e02742b */ /* 0x000fd00000000106 */
[----:B------:R-:W-:-:S08]  /*0280*/  DFMA R2, R6, R2, R6 ;  /* 0x000000020602722b */ /* 0x000fd00000000006 */
[----:B0-----:R-:W-:-:S08]  /*0290*/  DMUL R6, R2, UR6 ;  /* 0x0000000602067c28 */ /* 0x001fd00008000000 */
[----:B------:R-:W-:-:S08]  /*02a0*/  DFMA R12, -R14, R6, UR6 ;  /* 0x000000060e0c7e2b */ /* 0x000fd00008000106 */
[----:B------:R-:W-:-:S10]  /*02b0*/  DFMA R2, R2, R12, R6 ;  /* 0x0000000c0202722b */ /* 0x000fd40000000006 */
[----:B------:R-:W-:-:S05]  /*02c0*/  FFMA R6, RZ, R15, R3 ;  /* 0x0000000fff067223 */ /* 0x000fca0000000003 */
[----:B------:R-:W-:-:S13]  /*02d0*/  FSETP.GT.AND P0, PT, |R6|, 1.469367938527859385e-39, PT ;  /* 0x001000000600780b */ /* 0x000fda0003f04200 */
[----:B------:R-:W-:Y:S05]  /*02e0*/  @P0 BRA P1, `(.L_x_66) ;  /* 0x00000000001c0947 */ /* 0x000fea0000800000 */
[----:B------:R-:W0:Y:S01]  /*02f0*/  LDCU.64 UR6, c[0x3][URZ] ;  /* 0x00c00000ff0677ac */ /* 0x000e220008000a00 */
[----:B------:R-:W-:Y:S01]  /*0300*/  MOV R12, 0x340 ;  /* 0x00000340000c7802 */ /* 0x000fe20000000f00 */
[----:B0-----:R-:W-:Y:S02]  /*0310*/  IMAD.U32 R16, RZ, RZ, UR6 ;  /* 0x00000006ff107e24 */ /* 0x001fe4000f8e00ff */
[----:B------:R-:W-:-:S07]  /*0320*/  IMAD.U32 R17, RZ, RZ, UR7 ;  /* 0x00000007ff117e24 */ /* 0x000fce000f8e00ff */
[----:B-----5:R-:W-:Y:S05]  /*0330*/  CALL.REL.NOINC `($__internal_2_$__cuda_sm20_div_rn_f64_full) ;  /* 0x0000002800007944 */ /* 0x020fea0003c00000 */
[----:B------:R-:W-:Y:S02]  /*0340*/  IMAD.MOV.U32 R2, RZ, RZ, R38 ;  /* 0x000000ffff027224 */ /* 0x000fe400078e0026 */
[----:B------:R-:W-:-:S07]  /*0350*/  IMAD.MOV.U32 R3, RZ, RZ, R39 ;  /* 0x000000ffff037224 */ /* 0x000fce00078e0027 */
.L_x_66:
[----:B------:R-:W-:Y:S05]  /*0360*/  BSYNC.RECONVERGENT B0 ;  /* 0x0000000000007941 */ /* 0x000fea0003800200 */
.L_x_65:
        /* <DEDUP_REMOVED lines=17> */
[----:B------:R-:W-:Y:S01]  /*0480*/  IMAD.MOV.U32 R18, RZ, RZ, R16 ;  /* 0x000000ffff127224 */ /* 0x000fe200078e0010 */
[----:B------:R-:W-:Y:S01]  /*0490*/  MOV R22, 0x4f0 ;  /* 0x000004f000167802 */ /* 0x000fe20000000f00 */
[----:B------:R-:W-:Y:S02]  /*04a0*/  IMAD.MOV.U32 R0, RZ, RZ, R2 ;  /* 0x000000ffff007224 */ /* 0x000fe400078e0002 */
[----:B------:R-:W-:Y:S02]  /*04b0*/  IMAD.MOV.U32 R13, RZ, RZ, R3 ;  /* 0x000000ffff0d7224 */ /* 0x000fe400078e0003 */
[----:B------:R-:W-:Y:S02]  /*04c0*/  IMAD.MOV.U32 R16, RZ, RZ, R20 ;  /* 0x000000ffff107224 */ /* 0x000fe400078e0014 */
[----:B------:R-:W-:-:S07]  /*04d0*/  IMAD.MOV.U32 R17, RZ, RZ, R21 ;  /* 0x000000ffff117224 */ /* 0x000fce00078e0015 */
[----:B-----5:R-:W-:Y:S05]  /*04e0*/  CALL.REL.NOINC `($__internal_3_$__cuda_sm20_dsqrt_rn_f64_mediumpath_v1) ;  /* 0x0000002800fc7944 */ /* 0x020fea0003c00000 */
[----:B------:R-:W-:Y:S02]  /*04f0*/  IMAD.MOV.U32 R6, RZ, RZ, R14 ;  /* 0x000000ffff067224 */ /* 0x000fe400078e000e */
[----:B------:R-:W-:-:S07]  /*0500*/  IMAD.MOV.U32 R7, RZ, RZ, R15 ;  /* 0x000000ffff077224 */ /* 0x000fce00078e000f */
.L_x_68:
[----:B------:R-:W-:Y:S05]  /*0510*/  BSYNC.RECONVERGENT B0 ;  /* 0x0000000000007941 */ /* 0x000fea0003800200 */
.L_x_67:
[----:B-----5:R-:W-:Y:S01]  /*0520*/  DFMA R4, -R4, R4, 1 ;  /* 0x3ff000000404742b */ /* 0x020fe20000000104 */
[----:B------:R-:W-:Y:S01]  /*0530*/  IMAD.MOV.U32 R12, RZ, RZ, 0x1 ;  /* 0x00000001ff0c7424 */ /* 0x000fe200078e00ff */
[----:B------:R-:W0:Y:S01]  /*0540*/  LDCU.128 UR8, c[0x3][URZ] ;  /* 0x00c00000ff0877ac */ /* 0x000e220008000c00 */
[----:B------:R-:W-:Y:S05]  /*0550*/  BSSY.RECONVERGENT B0, `(.L_x_69) ;  /* 0x000001a000007945 */ /* 0x000fea0003800200 */
[----:B------:R-:W-:-:S08]  /*0560*/  DMUL R14, R32, R4 ;  /* 0x00000004200e7228 */ /* 0x000fd00000000000 */
[----:B------:R-:W-:-:S08]  /*0570*/  DADD R2, R14, R14 ;  /* 0x000000000e027229 */ /* 0x000fd0000000000e */
[----:B------:R-:W-:Y:S02]  /*0580*/  DMUL R14, R14, R2 ;  /* 0x000000020e0e7228 */ /* 0x000fe40000000000 */
[----:B------:R-:W1:Y:S04]  /*0590*/  LDC.64 R2, c[0x3][0x10] ;  /* 0x00c00400ff027b82 */ /* 0x000e680000000a00 */
[----:B------:R-:W2:Y:S02]  /*05a0*/  MUFU.RCP64H R13, R15 ;  /* 0x0000000f000d7308 */ /* 0x000ea40000001800 */
[----:B--2---:R-:W-:Y:S02]  /*05b0*/  DFMA R16, -R14, R12, 1 ;  /* 0x3ff000000e10742b */ /* 0x004fe4000000010c */
[----:B-1----:R-:W-:-:S06]  /*05c0*/  DMUL R2, R2, 3 ;  /* 0x4008000002027828 */ /* 0x002fcc0000000000 */
[----:B------:R-:W-:Y:S02]  /*05d0*/  DFMA R16, R16, R16, R16 ;  /* 0x000000101010722b */ /* 0x000fe40000000010 */
[----:B0-----:R-:W-:-:S06]  /*05e0*/  DMUL R2, R2, UR8 ;  /* 0x0000000802027c28 */ /* 0x001fcc0008000000 */
[----:B------:R-:W-:Y:S02]  /*05f0*/  DFMA R12, R12, R16, R12 ;  /* 0x000000100c0c722b */ /* 0x000fe4000000000c */
[----:B------:R-:W-:-:S06]  /*0600*/  DMUL R2, R2, UR10 ;  /* 0x0000000a02027c28 */ /* 0x000fcc0008000000 */
[----:B------:R-:W-:Y:S02]  /*0610*/  DFMA R18, -R14, R12, 1 ;  /* 0x3ff000000e12742b */ /* 0x000fe4000000010c */
[----:B------:R-:W-:-:S06]  /*0620*/  DMUL R16, R2, UR10 ;  /* 0x0000000a02107c28 */ /* 0x000fcc0008000000 */
[----:B------:R-:W-:-:S04]  /*0630*/  DFMA R18, R12, R18, R12 ;  /* 0x000000120c12722b */ /* 0x000fc8000000000c */
[----:B------:R-:W-:-:S04]  /*0640*/  FSETP.GEU.AND P1, PT, |R17|, 6.5827683646048100446e-37, PT ;  /* 0x036000001100780b */ /* 0x000fc80003f2e200 */
[----:B------:R-:W-:-:S08]  /*0650*/  DMUL R2, R16, R18 ;  /* 0x0000001210027228 */ /* 0x000fd00000000000 */
[----:B------:R-:W-:-:S08]  /*0660*/  DFMA R12, -R14, R2, R16 ;  /* 0x000000020e0c722b */ /* 0x000fd00000000110 */
[----:B------:R-:W-:-:S10]  /*0670*/  DFMA R2, R18, R12, R2 ;  /* 0x0000000c1202722b */ /* 0x000fd40000000002 */
[----:B------:R-:W-:-:S05]  /*0680*/  FFMA R0, RZ, R15, R3 ;  /* 0x0000000fff007223 */ /* 0x000fca0000000003 */
[----:B------:R-:W-:-:S13]  /*0690*/  FSETP.GT.AND P0, PT, |R0|, 1.469367938527859385e-39, PT ;  /* 0x001000000000780b */ /* 0x000fda0003f04200 */
[----:B------:R-:W-:Y:S05]  /*06a0*/  @P0 BRA P1, `(.L_x_70) ;  /* 0x0000000000100947 */ /* 0x000fea0000800000 */
[----:B------:R-:W-:-:S07]  /*06b0*/  MOV R12, 0x6d0 ;  /* 0x000006d0000c7802 */ /* 0x000fce0000000f00 */
[----:B------:R-:W-:Y:S05]  /*06c0*/  CALL.REL.NOINC `($__internal_2_$__cuda_sm20_div_rn_f64_full) ;  /* 0x00000024001c7944 */ /* 0x000fea0003c00000 */
[----:B------:R-:W-:Y:S02]  /*06d0*/  IMAD.MOV.U32 R2, RZ, RZ, R38 ;  /* 0x000000ffff027224 */ /* 0x000fe400078e0026 */
[----:B------:R-:W-:-:S07]  /*06e0*/  IMAD.MOV.U32 R3, RZ, RZ, R39 ;  /* 0x000000ffff037224 */ /* 0x000fce00078e0027 */
.L_x_70:
[----:B------:R-:W-:Y:S05]  /*06f0*/  BSYNC.RECONVERGENT B0 ;  /* 0x0000000000007941 */ /* 0x000fea0003800200 */
.L_x_69:
[----:B------:R-:W-:Y:S01]  /*0700*/  DSETP.NEU.AND P0, PT, |R30|, +INF , PT ;  /* 0x7ff000001e00742a */ /* 0x000fe20003f0d200 */
[----:B------:R-:W-:-:S13]  /*0710*/  BSSY.RECONVERGENT B0, `(.L_x_71) ;  /* 0x000001e000007945 */ /* 0x000fda0003800200 */
[----:B------:R-:W-:Y:S01]  /*0720*/  @!P0 DMUL R26, RZ, R30 ;  /* 0x0000001eff1a8228 */ /* 0x000fe20000000000 */
[----:B------:R-:W-:Y:S01]  /*0730*/  @!P0 IMAD.MOV.U32 R0, RZ, RZ, 0x1 ;  /* 0x00000001ff008424 */ /* 0x000fe200078e00ff */
[----:B------:R-:W-:Y:S09]  /*0740*/  @!P0 BRA `(.L_x_72) ;  /* 0x0000000000688947 */ /* 0x000ff20003800000 */
        /* <DEDUP_REMOVED lines=20> */
[----:B------:R-:W-:Y:S05]  /*0890*/  CALL.REL.NOINC `($_Z19j2_propagate_kernelPdS_S_S_S_S_id$__internal_trig_reduction_slowpathd) ;  /* 0x0000002800b07944 */ /* 0x000fea0003c00000 */
[----:B------:R-:W-:Y:S02]  /*08a0*/  IMAD.MOV.U32 R0, RZ, RZ, R14 ;  /* 0x000000ffff007224 */ /* 0x000fe400078e000e */
[----:B------:R-:W-:Y:S02]  /*08b0*/  IMAD.MOV.U32 R26, RZ, RZ, R12 ;  /* 0x000000ffff1a7224 */ /* 0x000fe400078e000c */
[----:B------:R-:W-:-:S07]  /*08c0*/  IMAD.MOV.U32 R27, RZ, RZ, R13 ;  /* 0x000000ffff1b7224 */ /* 0x000fce00078e000d */
.L_x_74:
[----:B------:R-:W-:Y:S05]  /*08d0*/  BSYNC.RECONVERGENT B1 ;  /* 0x0000000000017941 */ /* 0x000fea0003800200 */
.L_x_73:
[----:B------:R-:W-:-:S07]  /*08e0*/  VIADD R0, R0, 0x1 ;  /* 0x0000000100007836 */ /* 0x000fce0000000000 */
.L_x_72:
[----:B------:R-:W-:Y:S05]  /*08f0*/  BSYNC.RECONVERGENT B0 ;  /* 0x0000000000007941 */ /* 0x000fea0003800200 */
.L_x_71:
        /* <DEDUP_REMOVED lines=57> */
.L_x_76:
[----:B------:R-:W-:Y:S05]  /*0c90*/  BSYNC.RECONVERGENT B0 ;  /* 0x0000000000007941 */ /* 0x000fea0003800200 */
.L_x_75:
[C---:B------:R-:W-:Y:S01]  /*0ca0*/  DMUL R12, R32.reuse, R6 ;  /* 0x00000006200c7228 */ /* 0x040fe20000000000 */
[----:B------:R-:W-:Y:S01]  /*0cb0*/  FSETP.GEU.AND P1, PT, |R3|, 6.5827683646048100446e-37, PT ;  /* 0x036000000300780b */ /* 0x000fe20003f2e200 */
[----:B------:R-:W-:Y:S06]  /*0cc0*/  BSSY.RECONVERGENT B0, `(.L_x_77) ;  /* 0x0000017000007945 */ /* 0x000fec0003800200 */
[----:B------:R-:W-:Y:S01]  /*0cd0*/  DMUL R32, R32, R12 ;  /* 0x0000000c20207228 */ /* 0x000fe20000000000 */
[----:B------:R-:W-:-:S05]  /*0ce0*/  IMAD.MOV.U32 R12, RZ, RZ, 0x1 ;  /* 0x00000001ff0c7424 */ /* 0x000fca00078e00ff */
        /* <DEDUP_REMOVED lines=15> */
[----:B------:R-:W-:Y:S02]  /*0de0*/  IMAD.MOV.U32 R14, RZ, RZ, R32 ;  /* 0x000000ffff0e7224 */ /* 0x000fe400078e0020 */
[----:B------:R-:W-:-:S07]  /*0df0*/  IMAD.MOV.U32 R15, RZ, RZ, R33 ;  /* 0x000000ffff0f7224 */ /* 0x000fce00078e0021 */
[----:B------:R-:W-:Y:S05]  /*0e00*/  CALL.REL.NOINC `($__internal_2_$__cuda_sm20_div_rn_f64_full) ;  /* 0x0000001c004c7944 */ /* 0x000fea0003c00000 */
[----:B------:R-:W-:Y:S02]  /*0e10*/  IMAD.MOV.U32 R30, RZ, RZ, R38 ;  /* 0x000000ffff1e7224 */ /* 0x000fe400078e0026 */
[----:B------:R-:W-:-:S07]  /*0e20*/  IMAD.MOV.U32 R31, RZ, RZ, R39 ;  /* 0x000000ffff1f7224 */ /* 0x000fce00078e0027 */
.L_x_78:
[----:B------:R-:W-:Y:S05]  /*0e30*/  BSYNC.RECONVERGENT B0 ;  /* 0x0000000000007941 */ /* 0x000fea0003800200 */
.L_x_77:
        /* <DEDUP_REMOVED lines=11> */
[----:B------:R-:W-:Y:S01]  /*0ef0*/  BSSY.RECONVERGENT B0, `(.L_x_79) ;  /* 0x0000036000007945 */ /* 0x000fe20003800200 */
[----:B------:R-:W-:Y:S01]  /*0f00*/  ISETP.NE.U32.AND P0, PT, R34, 0x1, PT ;  /* 0x000000012200780c */ /* 0x000fe20003f05070 */
[----:B------:R-:W-:-:S03]  /*0f10*/  IMAD.MOV.U32 R34, RZ, RZ, 0x20fd8164 ;  /* 0x20fd8164ff227424 */ /* 0x000fc600078e00ff */
[----:B------:R-:W-:Y:S02]  /*0f20*/  FSEL R35, -R35, 0.11223486810922622681, !P0 ;  /* 0x3de5db6523237808 */ /* 0x000fe40004000100 */
[----:B------:R-:W-:-:S06]  /*0f30*/  FSEL R34, R34, -8.06006814911005101289e+34, !P0 ;  /* 0xf9785eba22227808 */ /* 0x000fcc0004000000 */
[----:B--2---:R-:W-:-:S08]  /*0f40*/  DFMA R12, R36, R34, R12 ;  /* 0x00000022240c722b */ /* 0x004fd0000000000c */
[----:B------:R-:W-:-:S08]  /*0f50*/  DFMA R12, R36, R12, R14 ;  /* 0x0000000c240c722b */ /* 0x000fd0000000000e */
[----:B---3--:R-:W-:-:S08]  /*0f60*/  DFMA R12, R36, R12, R16 ;  /* 0x0000000c240c722b */ /* 0x008fd00000000010 */
[----:B------:R-:W-:Y:S02]  /*0f70*/  DFMA R18, R36, R12, R18 ;  /* 0x0000000c2412722b */ /* 0x000fe40000000012 */
[----:B------:R-:W0:Y:S01]  /*0f80*/  MUFU.RSQ64H R13, R5 ;  /* 0x00000005000d7308 */ /* 0x000e220000001c00 */
[----:B------:R-:W-:-:S05]  /*0f90*/  VIADD R12, R5, 0xfcb00000 ;  /* 0xfcb00000050c7836 */ /* 0x000fca0000000000 */
[----:B----4-:R-:W-:-:S08]  /*0fa0*/  DFMA R18, R36, R18, R20 ;  /* 0x000000122412722b */ /* 0x010fd00000000014 */
[----:B------:R-:W-:Y:S01]  /*0fb0*/  DFMA R18, R36, R18, R22 ;  /* 0x000000122412722b */ /* 0x000fe20000000016 */
[----:B------:R-:W-:Y:S01]  /*0fc0*/  IMAD.MOV.U32 R22, RZ, RZ, 0x0 ;  /* 0x00000000ff167424 */ /* 0x000fe200078e00ff */
[----:B0-----:R-:W-:Y:S01]  /*0fd0*/  DMUL R14, R12, R12 ;  /* 0x0000000c0c0e7228 */ /* 0x001fe20000000000 */
[----:B------:R-:W-:-:S05]  /*0fe0*/  IMAD.MOV.U32 R23, RZ, RZ, 0x3fd80000 ;  /* 0x3fd80000ff177424 */ /* 0x000fca00078e00ff */
[----:B------:R-:W-:Y:S02]  /*0ff0*/  DFMA R28, R18, R28, R28 ;  /* 0x0000001c121c722b */ /* 0x000fe4000000001c */
[----:B------:R-:W-:Y:S02]  /*1000*/  DFMA R18, R36, R18, 1 ;  /* 0x3ff000002412742b */ /* 0x000fe40000000012 */
[----:B------:R-:W-:-:S08]  /*1010*/  DFMA R16, R4, -R14, 1 ;  /* 0x3ff000000410742b */ /* 0x000fd0000000080e */
[----:B------:R-:W-:Y:S01]  /*1020*/  FSEL R14, R18, R28, !P0 ;  /* 0x0000001c120e7208 */ /* 0x000fe20004000000 */
[----:B------:R-:W-:Y:S01]  /*1030*/  DFMA R22, R16, R22, 0.5 ;  /* 0x3fe000001016742b */ /* 0x000fe20000000016 */
[----:B------:R-:W-:Y:S01]  /*1040*/  FSEL R15, R19, R29, !P0 ;  /* 0x0000001d130f7208 */ /* 0x000fe20004000000 */
[----:B------:R-:W-:Y:S01]  /*1050*/  DMUL R20, R12, R16 ;  /* 0x000000100c147228 */ /* 0x000fe20000000000 */
[----:B------:R-:W-:Y:S01]  /*1060*/  LOP3.LUT P0, RZ, R0, 0x2, RZ, 0xc0, !PT ;  /* 0x0000000200ff7812 */ /* 0x000fe2000780c0ff */
[C---:B------:R-:W-:Y:S01]  /*1070*/  DMUL R18, R26.reuse, R26 ;  /* 0x0000001a1a127228 */ /* 0x040fe20000000000 */
[----:B------:R-:W-:Y:S01]  /*1080*/  IMAD.MOV.U32 R28, RZ, RZ, 0x0 ;  /* 0x00000000ff1c7424 */ /* 0x000fe200078e00ff */
[----:B------:R-:W-:Y:S01]  /*1090*/  DMUL R26, R26, R30 ;  /* 0x0000001e1a1a7228 */ /* 0x000fe20000000000 */
[----:B------:R-:W-:Y:S01]  /*10a0*/  IMAD.MOV.U32 R29, RZ, RZ, 0x40040000 ;  /* 0x40040000ff1d7424 */ /* 0x000fe200078e00ff */
[----:B------:R-:W-:Y:S02]  /*10b0*/  DADD R16, RZ, -R14 ;  /* 0x00000000ff107229 */ /* 0x000fe4000000080e */
[----:B------:R-:W-:Y:S01]  /*10c0*/  DFMA R22, R22, R20, R12 ;  /* 0x000000141616722b */ /* 0x000fe2000000000c */
[----:B------:R-:W-:-:S02]  /*10d0*/  IMAD.MOV.U32 R20, RZ, RZ, 0x0 ;  /* 0x00000000ff147424 */ /* 0x000fc400078e00ff */
[----:B------:R-:W-:-:S05]  /*10e0*/  IMAD.MOV.U32 R21, RZ, RZ, 0x40080000 ;  /* 0x40080000ff157424 */ /* 0x000fca00078e00ff */
[----:B------:R-:W-:Y:S02]  /*10f0*/  FSEL R14, R14, R16, !P0 ;  /* 0x000000100e0e7208 */ /* 0x000fe40004000000 */
[----:B------:R-:W-:Y:S01]  /*1100*/  FSEL R15, R15, R17, !P0 ;  /* 0x000000110f0f7208 */ /* 0x000fe20004000000 */
[----:B------:R-:W-:Y:S01]  /*1110*/  DFMA R18, R18, R20, -1 ;  /* 0xbff000001212742b */ /* 0x000fe20000000014 */
[----:B------:R-:W-:-:S04]  /*1120*/  ISETP.GE.U32.AND P0, PT, R12, 0x7ca00000, PT ;  /* 0x7ca000000c00780c */ /* 0x000fc80003f06070 */
[----:B------:R-:W-:Y:S02]  /*1130*/  DMUL R16, R14, R14 ;  /* 0x0000000e0e107228 */ /* 0x000fe40000000000 */
[----:B------:R-:W-:Y:S02]  /*1140*/  DMUL R14, R4, R22 ;  /* 0x00000016040e7228 */ /* 0x000fe40000000000 */
[----:B------:R-:W-:-:S04]  /*1150*/  DMUL R18, R18, 0.5 ;  /* 0x3fe0000012127828 */ /* 0x000fc80000000000 */
[----:B------:R-:W-:Y:S02]  /*1160*/  DFMA R28, R16, -R28, 2 ;  /* 0x40000000101c742b */ /* 0x000fe4000000081c */
[----:B------:R-:W-:Y:S02]  /*1170*/  DFMA R16, R14, -R14, R4 ;  /* 0x8000000e0e10722b */ /* 0x000fe40000000004 */
[----:B------:R-:W-:Y:S01]  /*1180*/  DMUL R20, R18, R2 ;  /* 0x0000000212147228 */ /* 0x000fe20000000000 */
[----:B------:R-:W-:Y:S02]  /*1190*/  VIADD R19, R23, 0xfff00000 ;  /* 0xfff0000017137836 */ /* 0x000fe40000000000 */
[----:B------:R-:W-:Y:S01]  /*11a0*/  IMAD.MOV.U32 R18, RZ, RZ, R22 ;  /* 0x000000ffff127224 */ /* 0x000fe200078e0016 */
[----:B------:R-:W-:-:S05]  /*11b0*/  DMUL R2, R28, R30 ;  /* 0x0000001e1c027228 */ /* 0x000fca0000000000 */
[----:B------:R-:W-:Y:S01]  /*11c0*/  DFMA R28, R16, R18, R14 ;  /* 0x00000012101c722b */ /* 0x000fe2000000000e */
[----:B------:R-:W-:Y:S10]  /*11d0*/  @!P0 BRA `(.L_x_80) ;  /* 0x00000000001c8947 */ /* 0x000ff40003800000 */
[----:B------:R-:W-:Y:S01]  /*11e0*/  IMAD.MOV.U32 R18, RZ, RZ, R22 ;  /* 0x000000ffff127224 */ /* 0x000fe200078e0016 */
[----:B------:R-:W-:Y:S01]  /*11f0*/  MOV R22, 0x1230 ;  /* 0x0000123000167802 */ /* 0x000fe20000000f00 */
[----:B------:R-:W-:Y:S02]  /*1200*/  IMAD.MOV.U32 R0, RZ, RZ, R4 ;  /* 0x000000ffff007224 */ /* 0x000fe400078e0004 */
[----:B------:R-:W-:-:S07]  /*1210*/  IMAD.MOV.U32 R13, RZ, RZ, R5 ;  /* 0x000000ffff0d7224 */ /* 0x000fce00078e0005 */
[----:B------:R-:W-:Y:S05]  /*1220*/  CALL.REL.NOINC `($__internal_3_$__cuda_sm20_dsqrt_rn_f64_mediumpath_v1) ;  /* 0x0000001c00ac7944 */ /* 0x000fea0003c00000 */
[----:B------:R-:W-:Y:S02]  /*1230*/  IMAD.MOV.U32 R28, RZ, RZ, R14 ;  /* 0x000000ffff1c7224 */ /* 0x000fe400078e000e */
[----:B------:R-:W-:-:S07]  /*1240*/  IMAD.MOV.U32 R29, RZ, RZ, R15 ;  /* 0x000000ffff1d7224 */ /* 0x000fce00078e000f */
.L_x_80:
[----:B------:R-:W-:Y:S05]  /*1250*/  BSYNC.RECONVERGENT B0 ;  /* 0x0000000000007941 */ /* 0x000fea0003800200 */
.L_x_79:
[----:B------:R-:W0:Y:S01]  /*1260*/  MUFU.RCP64H R5, R33 ;  /* 0x0000002100057308 */ /* 0x000e220000001800 */
[----:B------:R-:W-:Y:S01]  /*1270*/  IMAD.MOV.U32 R4, RZ, RZ, 0x1 ;  /* 0x00000001ff047424 */ /* 0x000fe200078e00ff */
[----:B------:R-:W-:Y:S01]  /*1280*/  DMUL R16, R20, R28 ;  /* 0x0000001c14107228 */ /* 0x000fe20000000000 */
[----:B------:R-:W-:Y:S09]  /*1290*/  BSSY.RECONVERGENT B0, `(.L_x_81) ;  /* 0x0000013000007945 */ /* 0x000ff20003800200 */
[----:B------:R-:W-:Y:S01]  /*12a0*/  FSETP.GEU.AND P1, PT, |R17|, 6.5827683646048100446e-37, PT ;  /* 0x036000001100780b */ /* 0x000fe20003f2e200 */
        /* <DEDUP_REMOVED lines=13> */
[----:B------:R-:W-:-:S07]  /*1380*/  IMAD.MOV.U32 R15, RZ, RZ, R33 ;  /* 0x000000ffff0f7224 */ /* 0x000fce00078e0021 */
[----:B------:R-:W-:Y:S05]  /*1390*/  CALL.REL.NOINC `($__internal_2_$__cuda_sm20_div_rn_f64_full) ;  /* 0x0000001400e87944 */ /* 0x000fea0003c00000 */
[----:B------:R-:W-:Y:S02]  /*13a0*/  IMAD.MOV.U32 R4, RZ, RZ, R38 ;  /* 0x000000ffff047224 */ /* 0x000fe400078e0026 */
[----:B------:R-:W-:-:S07]  /*13b0*/  IMAD.MOV.U32 R5, RZ, RZ, R39 ;  /* 0x000000ffff057224 */ /* 0x000fce00078e0027 */
.L_x_82:
[----:B------:R-:W-:Y:S05]  /*13c0*/  BSYNC.RECONVERGENT B0 ;  /* 0x0000000000007941 */ /* 0x000fea0003800200 */
.L_x_81:
[----:B------:R-:W0:Y:S01]  /*13d0*/  LDCU.64 UR6, c[0x0][0x3b8] ;  /* 0x00007700ff0677ac */ /* 0x000e220008000a00 */
[----:B------:R-:W-:Y:S01]  /*13e0*/  BSSY.RECONVERGENT B0, `(.L_x_83) ;  /* 0x0000075000007945 */ /* 0x000fe20003800200 */
[----:B------:R-:W-:Y:S02]  /*13f0*/  DADD R4, R4, R6 ;  /* 0x0000000004047229 */ /* 0x000fe40000000006 */
[----:B0-----:R-:W-:-:S10]  /*1400*/  DFMA R24, -R26, UR6, R24 ;  /* 0x000000061a187c2b */ /* 0x001fd40008000118 */
[----:B------:R-:W-:Y:S01]  /*1410*/  LOP3.LUT R13, R25, 0x7fffffff, RZ, 0xc0, !PT ;  /* 0x7fffffff190d7812 */ /* 0x000fe200078ec0ff */
[----:B------:R-:W-:-:S03]  /*1420*/  IMAD.MOV.U32 R6, RZ, RZ, R24 ;  /* 0x000000ffff067224 */ /* 0x000fc600078e0018 */
[----:B------:R-:W-:Y:S01]  /*1430*/  VIMNMX.U32 R0, PT, PT, R13, 0x401921fb, !PT ;  /* 0x401921fb0d007848 */ /* 0x000fe20007fe0000 */
[----:B------:R-:W-:-:S03]  /*1440*/  IMAD.MOV.U32 R7, RZ, RZ, R13 ;  /* 0x000000ffff077224 */ /* 0x000fc600078e000d */
[----:B------:R-:W-:-:S13]  /*1450*/  ISETP.GE.U32.AND P0, PT, R0, 0x7ff00000, PT ;  /* 0x7ff000000000780c */ /* 0x000fda0003f06070 */
[----:B------:R-:W-:Y:S05]  /*1460*/  @!P0 BRA `(.L_x_84) ;  /* 0x0000000000208947 */ /* 0x000fea0003800000 */
[----:B------:R-:W-:-:S14]  /*1470*/  DSETP.NAN.AND P0, PT, R6, R6, PT ;  /* 0x000000060600722a */ /* 0x000fdc0003f08000 */
[----:B------:R-:W-:Y:S01]  /*1480*/  @P0 IMAD.MOV.U32 R12, RZ, RZ, 0x54442d18 ;  /* 0x54442d18ff0c0424 */ /* 0x000fe200078e00ff */
[----:B------:R-:W-:Y:S01]  /*1490*/  @!P0 DSETP.NEU.AND P1, PT, R6, +INF , PT ;  /* 0x7ff000000600842a */ /* 0x000fe20003f2d000 */
[----:B------:R-:W-:-:S06]  /*14a0*/  @P0 IMAD.MOV.U32 R13, RZ, RZ, 0x401921fb ;  /* 0x401921fbff0d0424 */ /* 0x000fcc00078e00ff */
[----:B------:R-:W-:-:S06]  /*14b0*/  @P0 DADD R12, R24, R12 ;  /* 0x00000000180c0229 */ /* 0x000fcc000000000c */
[----:B------:R-:W-:Y:S02]  /*14c0*/  @!P0 FSEL R12, R24, RZ, P1 ;  /* 0x000000ff180c8208 */ /* 0x000fe40000800000 */
[----:B------:R-:W-:Y:S01]  /*14d0*/  @!P0 FSEL R13, R25, -QNAN , P1 ;  /* 0xfff80000190d8808 */ /* 0x000fe20000800000 */
[----:B------:R-:W-:Y:S06]  /*14e0*/  BRA `(.L_x_85) ;  /* 0x0000000400907947 */ /* 0x000fec0003800000 */
.L_x_84:
[----:B------:R-:W-:Y:S01]  /*14f0*/  UMOV UR8, 0x54442d18 ;  /* 0x54442d1800087882 */ /* 0x000fe20000000000 */
[----:B------:R-:W-:Y:S01]  /*1500*/  UMOV UR9, 0x401921fb ;  /* 0x401921fb00097882 */ /* 0x000fe20000000000 */
[----:B------:R-:W-:Y:S01]  /*1510*/  IMAD.MOV.U32 R12, RZ, RZ, R24 ;  /* 0x000000ffff0c7224 */ /* 0x000fe200078e0018 */
[----:B------:R-:W-:Y:S01]  /*1520*/  DSETP.GE.AND P0, PT, R6, UR8, PT ;  /* 0x0000000806007e2a */ /* 0x000fe2000bf06000 */
[----:B------:R-:W-:-:S13]  /*1530*/  IMAD.MOV.U32 R13, RZ, RZ, R25 ;  /* 0x000000ffff0d7224 */ /* 0x000fda00078e0019 */
[----:B------:R-:W-:Y:S05]  /*1540*/  @!P0 BRA `(.L_x_85) ;  /* 0x0000000400788947 */ /* 0x000fea0003800000 */
[----:B------:R-:W-:Y:S01]  /*1550*/  ISETP.GT.U32.AND P0, PT, R7, 0xfffff, PT ;  /* 0x000fffff0700780c */ /* 0x000fe20003f04070 */
[----:B------:R-:W-:Y:S01]  /*1560*/  BSSY.RECONVERGENT B1, `(.L_x_86) ;  /* 0x000001e000017945 */ /* 0x000fe20003800200 */
[----:B------:R-:W-:-:S11]  /*1570*/  SHF.R.U32.HI R13, RZ, 0x14, R7 ;  /* 0x00000014ff0d7819 */ /* 0x000fd60000011607 */
[----:B------:R-:W-:-:S10]  /*1580*/  @!P0 DMUL R6, R6, 1.80143985094819840000e+16 ;  /* 0x4350000006068828 */ /* 0x000fd40000000000 */
[C---:B------:R-:W-:Y:S02]  /*1590*/  @!P0 LEA.HI R0, R7.reuse, R13, RZ, 0xc ;  /* 0x0000000d07008211 */ /* 0x040fe400078f60ff */
[----:B------:R-:W-:-:S03]  /*15a0*/  LOP3.LUT R14, R7, 0xfffff, RZ, 0xc0, !PT ;  /* 0x000fffff070e7812 */ /* 0x000fc600078ec0ff */
[----:B------:R-:W-:Y:S01]  /*15b0*/  @!P0 VIADD R13, R0, 0xffffffca ;  /* 0xffffffca000d8836 */ /* 0x000fe20000000000 */
[----:B------:R-:W-:-:S03]  /*15c0*/  LOP3.LUT R14, R14, 0x100000, RZ, 0xfc, !PT ;  /* 0x001000000e0e7812 */ /* 0x000fc600078efcff */
[----:B------:R-:W-:-:S04]  /*15d0*/  VIADD R15, R13, 0xfffffbff ;  /* 0xfffffbff0d0f7836 */ /* 0x000fc80000000000 */
[----:B------:R-:W-:Y:S01]  /*15e0*/  IMAD.MOV.U32 R0, RZ, RZ, R15 ;  /* 0x000000ffff007224 */ /* 0x000fe200078e000f */
[----:B------:R-:W-:-:S04]  /*15f0*/  VIMNMX R16, PT, PT, RZ, R15, PT ;  /* 0x0000000fff107248 */ /* 0x000fc80003fe0100 */
[----:B------:R-:W-:-:S05]  /*1600*/  IADD3 R13, PT, PT, R13, -0x401, -R16 ;  /* 0xfffffbff0d0d7810 */ /* 0x000fca0007ffe810 */
[----:B------:R-:W-:-:S05]  /*1610*/  VIADD R13, R13, 0x1 ;  /* 0x000000010d0d7836 */ /* 0x000fca0000000000 */
[----:B------:R-:W-:Y:S01]  /*1620*/  LOP3.LUT P0, R12, R13, 0x3, RZ, 0xc0, !PT ;  /* 0x000000030d0c7812 */ /* 0x000fe2000780c0ff */
[----:B------:R-:W-:-:S12]  /*1630*/  IMAD.MOV.U32 R13, RZ, RZ, R6 ;  /* 0x000000ffff0d7224 */ /* 0x000fd800078e0006 */
[----:B------:R-:W-:Y:S05]  /*1640*/  @!P0 BRA `(.L_x_87) ;  /* 0x00000000003c8947 */ /* 0x000fea0003800000 */
[----:B------:R-:W-:Y:S01]  /*1650*/  BSSY.RECONVERGENT B2, `(.L_x_87) ;  /* 0x000000e000027945 */ /* 0x000fe20003800200 */
[----:B------:R-:W-:Y:S02]  /*1660*/  IMAD.MOV R6, RZ, RZ, -R12 ;  /* 0x000000ffff067224 */ /* 0x000fe400078e0a0c */
[----:B------:R-:W-:-:S07]  /*1670*/  IMAD.MOV.U32 R0, RZ, RZ, R15 ;  /* 0x000000ffff007224 */ /* 0x000fce00078e000f */
.L_x_88:
[----:B------:R-:W-:Y:S01]  /*1680*/  VIADD R6, R6, 0x1 ;  /* 0x0000000106067836 */ /* 0x000fe20000000000 */
[----:B------:R-:W-:Y:S01]  /*1690*/  IADD3 R12, P0, PT, R13, -0x54442d18, RZ ;  /* 0xabbbd2e80d0c7810 */ /* 0x000fe20007f1e0ff */
[----:B------:R-:W-:-:S03]  /*16a0*/  VIADD R0, R0, 0xffffffff ;  /* 0xffffffff00007836 */ /* 0x000fc60000000000 */
[----:B------:R-:W-:Y:S02]  /*16b0*/  ISETP.NE.AND P1, PT, R6, RZ, PT ;  /* 0x000000ff0600720c */ /* 0x000fe40003f25270 */
[----:B------:R-:W-:-:S04]  /*16c0*/  IADD3.X R7, PT, PT, R14, -0x1921fc, RZ, P0, !PT ;  /* 0xffe6de040e077810 */ /* 0x000fc800007fe4ff */
[----:B------:R-:W-:-:S04]  /*16d0*/  ISETP.GE.AND P0, PT, R7, RZ, PT ;  /* 0x000000ff0700720c */ /* 0x000fc80003f06270 */
[----:B------:R-:W-:Y:S02]  /*16e0*/  SEL R12, R13, R12, !P0 ;  /* 0x0000000c0d0c7207 */ /* 0x000fe40004000000 */
[----:B------:R-:W-:-:S03]  /*16f0*/  SEL R7, R14, R7, !P0 ;  /* 0x000000070e077207 */ /* 0x000fc60004000000 */
[C---:B------:R-:W-:Y:S01]  /*1700*/  IMAD.SHL.U32 R13, R12.reuse, 0x2, RZ ;  /* 0x000000020c0d7824 */ /* 0x040fe200078e00ff */
[----:B------:R-:W-:Y:S01]  /*1710*/  SHF.L.U64.HI R14, R12, 0x1, R7 ;  /* 0x000000010c0e7819 */ /* 0x000fe20000010207 */
[----:B------:R-:W-:Y:S06]  /*1720*/  @P1 BRA `(.L_x_88) ;  /* 0xfffffffc00d41947 */ /* 0x000fec000383ffff */
[----:B------:R-:W-:Y:S05]  /*1730*/  BSYNC.RECONVERGENT B2 ;  /* 0x0000000000027941 */ /* 0x000fea0003800200 */
.L_x_87:
[----:B------:R-:W-:Y:S05]  /*1740*/  BSYNC.RECONVERGENT B1 ;  /* 0x0000000000017941 */ /* 0x000fea0003800200 */
.L_x_86:
[----:B------:R-:W-:Y:S01]  /*1750*/  IMAD.IADD R6, R15, 0x1, -R16 ;  /* 0x000000010f067824 */ /* 0x000fe200078e0a10 */
[----:B------:R-:W-:Y:S04]  /*1760*/  BSSY.RECONVERGENT B1, `(.L_x_89) ;  /* 0x0000025000017945 */ /* 0x000fe80003800200 */
[----:B------:R-:W-:-:S13]  /*1770*/  ISETP.GE.U32.AND P0, PT, R6, 0x3, PT ;  /* 0x000000030600780c */ /* 0x000fda0003f06070 */
[----:B------:R-:W-:Y:S05]  /*1780*/  @!P0 BRA `(.L_x_90) ;  /* 0x0000000000888947 */ /* 0x000fea0003800000 */
[----:B------:R-:W-:Y:S01]  /*1790*/  BSSY.RECONVERGENT B2, `(.L_x_91) ;  /* 0x0000020000027945 */ /* 0x000fe20003800200 */
.L_x_92:
[----:B------:R-:W-:Y:S02]  /*17a0*/  IADD3 R6, P0, PT, R13, -0x54442d18, RZ ;  /* 0xabbbd2e80d067810 */ /* 0x000fe40007f1e0ff */
[C---:B------:R-:W-:Y:S01]  /*17b0*/  ISETP.GT.AND P1, PT, R0.reuse, 0x3, PT ;  /* 0x000000030000780c */ /* 0x040fe20003f24270 */
[----:B------:R-:W-:Y:S01]  /*17c0*/  VIADD R0, R0, 0xfffffffc ;  /* 0xfffffffc00007836 */ /* 0x000fe20000000000 */
[----:B------:R-:W-:-:S04]  /*17d0*/  IADD3.X R7, PT, PT, R14, -0x1921fc, RZ, P0, !PT ;  /* 0xffe6de040e077810 */ /* 0x000fc800007fe4ff */
[----:B------:R-:W-:-:S04]  /*17e0*/  ISETP.GE.AND P0, PT, R7, RZ, PT ;  /* 0x000000ff0700720c */ /* 0x000fc80003f06270 */
[----:B------:R-:W-:Y:S02]  /*17f0*/  SEL R6, R13, R6, !P0 ;  /* 0x000000060d067207 */ /* 0x000fe40004000000 */
[----:B------:R-:W-:-:S03]  /*1800*/  SEL R7, R14, R7, !P0 ;  /* 0x000000070e077207 */ /* 0x000fc60004000000 */
[C---:B------:R-:W-:Y:S01]  /*1810*/  IMAD.SHL.U32 R13, R6.reuse, 0x2, RZ ;  /* 0x00000002060d7824 */ /* 0x040fe200078e00ff */
[----:B------:R-:W-:-:S04]  /*1820*/  SHF.L.U64.HI R12, R6, 0x1, R7 ;  /* 0x00000001060c7819 */ /* 0x000fc80000010207 */
[----:B------:R-:W-:-:S04]  /*1830*/  IADD3 R6, P0, PT, R13, -0x54442d18, RZ ;  /* 0xabbbd2e80d067810 */ /* 0x000fc80007f1e0ff */
        /* <DEDUP_REMOVED lines=22> */
.L_x_91:
[----:B------:R-:W-:-:S07]  /*19a0*/  IMAD.MOV.U32 R12, RZ, RZ, R6 ;  /* 0x000000ffff0c7224 */ /* 0x000fce00078e0006 */
.L_x_90:
[----:B------:R-:W-:Y:S05]  /*19b0*/  BSYNC.RECONVERGENT B1 ;  /* 0x0000000000017941 */ /* 0x000fea0003800200 */
.L_x_89:
[----:B------:R-:W-:Y:S01]  /*19c0*/  LOP3.LUT R13, R7, 0x7fffffff, RZ, 0xc0, !PT ;  /* 0x7fffffff070d7812 */ /* 0x000fe200078ec0ff */
[----:B------:R-:W-:Y:S01]  /*19d0*/  BSSY.RECONVERGENT B1, `(.L_x_93) ;  /* 0x0000013000017945 */ /* 0x000fe20003800200 */
[----:B------:R-:W-:Y:S01]  /*19e0*/  ISETP.NE.U32.AND P0, PT, R12, RZ, PT ;  /* 0x000000ff0c00720c */ /* 0x000fe20003f05070 */
[----:B------:R-:W-:Y:S02]  /*19f0*/  IMAD.MOV.U32 R7, RZ, RZ, RZ ;  /* 0x000000ffff077224 */ /* 0x000fe400078e00ff */
[----:B------:R-:W-:Y:S01]  /*1a00*/  IMAD.MOV.U32 R15, RZ, RZ, RZ ;  /* 0x000000ffff0f7224 */ /* 0x000fe200078e00ff */
[----:B------:R-:W-:-:S13]  /*1a10*/  ISETP.NE.AND.EX P0, PT, R13, RZ, PT, P0 ;  /* 0x000000ff0d00720c */ /* 0x000fda0003f05300 */
[----:B------:R-:W-:Y:S05]  /*1a20*/  @!P0 BRA `(.L_x_94) ;  /* 0x0000000000348947 */ /* 0x000fea0003800000 */
[----:B------:R-:W-:-:S10]  /*1a30*/  DMUL R6, R12, 1.80143985094819840000e+16 ;  /* 0x435000000c067828 */ /* 0x000fd40000000000 */
[----:B------:R-:W-:-:S04]  /*1a40*/  SHF.R.U32.HI R6, RZ, 0x14, R7 ;  /* 0x00000014ff067819 */ /* 0x000fc80000011607 */
[----:B------:R-:W-:-:S04]  /*1a50*/  IADD3 R7, PT, PT, -R6, 0x37, RZ ;  /* 0x0000003706077810 */ /* 0x000fc80007ffe1ff */
[----:B------:R-:W-:Y:S02]  /*1a60*/  IADD3 R6, PT, PT, -R7, 0x401, RZ ;  /* 0x0000040107067810 */ /* 0x000fe40007ffe1ff */
[-C--:B------:R-:W-:Y:S02]  /*1a70*/  SHF.L.U64.HI R13, R12, R7.reuse, R13 ;  /* 0x000000070c0d7219 */ /* 0x080fe4000001020d */
[----:B------:R-:W-:Y:S02]  /*1a80*/  ISETP.GT.AND P0, PT, R6, RZ, PT ;  /* 0x000000ff0600720c */ /* 0x000fe40003f04270 */
[----:B------:R-:W-:-:S11]  /*1a90*/  SHF.L.U32 R12, R12, R7, RZ ;  /* 0x000000070c0c7219 */ /* 0x000fd600000006ff */
[C---:B------:R-:W-:Y:S01]  /*1aa0*/  @!P0 IADD3 R0, PT, PT, -R6.reuse, 0x1, RZ ;  /* 0x0000000106008810 */ /* 0x040fe20007ffe1ff */
[----:B------:R-:W-:-:S03]  /*1ab0*/  @P0 VIADD R6, R6, 0xffffffff ;  /* 0xffffffff06060836 */ /* 0x000fc60000000000 */
[--C-:B------:R-:W-:Y:S02]  /*1ac0*/  @!P0 SHF.R.U64 R7, R12, R0, R13.reuse ;  /* 0x000000000c078219 */ /* 0x100fe4000000120d */
[----:B------:R-:W-:Y:S02]  /*1ad0*/  @P0 IADD3 R7, P1, PT, RZ, R12, RZ ;  /* 0x0000000cff070210 */ /* 0x000fe40007f3e0ff */
[----:B------:R-:W-:-:S03]  /*1ae0*/  @!P0 SHF.R.U32.HI R15, RZ, R0, R13 ;  /* 0x00000000ff0f8219 */ /* 0x000fc6000001160d */
[----:B------:R-:W-:-:S08]  /*1af0*/  @P0 IMAD.U32.X R15, R6, 0x100000, R13, P1 ;  /* 0x00100000060f0824 */ /* 0x000fd000008e040d */
.L_x_94:
[----:B------:R-:W-:Y:S05]  /*1b00*/  BSYNC.RECONVERGENT B1 ;  /* 0x0000000000017941 */ /* 0x000fea0003800200 */
.L_x_93:
[----:B------:R-:W-:Y:S01]  /*1b10*/  LOP3.LUT R13, R15, 0x80000000, R25, 0xb8, !PT ;  /* 0x800000000f0d7812 */ /* 0x000fe200078eb819 */
[----:B------:R-:W-:-:S07]  /*1b20*/  IMAD.MOV.U32 R12, RZ, RZ, R7 ;  /* 0x000000ffff0c7224 */ /* 0x000fce00078e0007 */
.L_x_85:
[----:B------:R-:W-:Y:S05]  /*1b30*/  BSYNC.RECONVERGENT B0 ;  /* 0x0000000000007941 */ /* 0x000fea0003800200 */
.L_x_83:
[----:B------:R-:W0:Y:S01]  /*1b40*/  S2R R17, SR_TID.X ;  /* 0x0000000000117919 */ /* 0x000e220000002100 */
[----:B------:R-:W-:Y:S01]  /*1b50*/  UMOV UR8, 0x54442d18 ;  /* 0x54442d1800087882 */ /* 0x000fe20000000000 */
[----:B------:R-:W-:Y:S01]  /*1b60*/  UMOV UR9, 0x401921fb ;  /* 0x401921fb00097882 */ /* 0x000fe20000000000 */
[----:B------:R-:W0:Y:S01]  /*1b70*/  S2UR UR10, SR_CTAID.X ;  /* 0x00000000000a79c3 */ /* 0x000e220000002500 */
[----:B------:R-:W-:Y:S01]  /*1b80*/  DADD R6, R12, UR8 ;  /* 0x000000080c067e29 */ /* 0x000fe20008000000 */
[----:B------:R-:W-:Y:S01]  /*1b90*/  BSSY.RECONVERGENT B0, `(.L_x_95) ;  /* 0x0000079000007945 */ /* 0x000fe20003800200 */
[----:B------:R-:W-:Y:S02]  /*1ba0*/  DFMA R2, R2, UR6, R10 ;  /* 0x0000000602027c2b */ /* 0x000fe4000800000a */
[----:B------:R-:W-:-:S03]  /*1bb0*/  DSETP.GEU.AND P0, PT, R12, RZ, PT ;  /* 0x000000ff0c00722a */ /* 0x000fc60003f0e000 */
[----:B------:R-:W0:Y:S03]  /*1bc0*/  LDC R0, c[0x0][0x360] ;  /* 0x0000d800ff007b82 */ /* 0x000e260000000800 */
[----:B------:R-:W-:Y:S02]  /*1bd0*/  FSEL R11, R7, R13, !P0 ;  /* 0x0000000d070b7208 */ /* 0x000fe40004000000 */
[----:B------:R-:W-:Y:S02]  /*1be0*/  LOP3.LUT R13, R3, 0x7fffffff, RZ, 0xc0, !PT ;  /* 0x7fffffff030d7812 */ /* 0x000fe400078ec0ff */
[----:B------:R-:W-:Y:S01]  /*1bf0*/  FSEL R10, R6, R12, !P0 ;  /* 0x0000000c060a7208 */ /* 0x000fe20004000000 */
[----:B------:R-:W1:Y:S01]  /*1c00*/  LDC.64 R14, c[0x0][0x398] ;  /* 0x0000e600ff0e7b82 */ /* 0x000e620000000a00 */
[----:B------:R-:W-:-:S04]  /*1c10*/  VIMNMX.U32 R12, PT, PT, R13, 0x401921fb, !PT ;  /* 0x401921fb0d0c7848 */ /* 0x000fc80007fe0000 */
[----:B------:R-:W-:Y:S01]  /*1c20*/  ISETP.GE.U32.AND P0, PT, R12, 0x7ff00000, PT ;  /* 0x7ff000000c00780c */ /* 0x000fe20003f06070 */
[----:B0-----:R-:W-:-:S04]  /*1c30*/  IMAD R0, R0, UR10, R17 ;  /* 0x0000000a00007c24 */ /* 0x001fc8000f8e0211 */
[----:B-1----:R-:W-:-:S05]  /*1c40*/  IMAD.WIDE R6, R0, 0x8, R14 ;  /* 0x0000000800067825 */ /* 0x002fca00078e020e */
[----:B------:R0:W-:Y:S02]  /*1c50*/  STG.E.64 desc[UR4][R6.64], R10 ;  /* 0x0000000a06007986 */ /* 0x0001e4000c101b04 */
[----:B0-----:R-:W-:Y:S02]  /*1c60*/  IMAD.MOV.U32 R6, RZ, RZ, R2 ;  /* 0x000000ffff067224 */ /* 0x001fe400078e0002 */
[----:B------:R-:W-:Y:S01]  /*1c70*/  IMAD.MOV.U32 R7, RZ, RZ, R13 ;  /* 0x000000ffff077224 */ /* 0x000fe200078e000d */
[----:B------:R-:W-:Y:S06]  /*1c80*/  @!P0 BRA `(.L_x_96) ;  /* 0x0000000000188947 */ /* 0x000fec0003800000 */
[----:B------:R-:W-:-:S14]  /*1c90*/  DSETP.NAN.AND P0, PT, R6, R6, PT ;  /* 0x000000060600722a */ /* 0x000fdc0003f08000 */
[----:B------:R-:W-:Y:S02]  /*1ca0*/  @!P0 DSETP.NEU.AND P1, PT, R6, +INF , PT ;  /* 0x7ff000000600842a */ /* 0x000fe40003f2d000 */
[----:B------:R-:W-:-:S06]  /*1cb0*/  @P0 DADD R10, R2, UR8 ;  /* 0x00000008020a0e29 */ /* 0x000fcc0008000000 */
[----:B------:R-:W-:Y:S02]  /*1cc0*/  @!P0 FSEL R10, R2, RZ, P1 ;  /* 0x000000ff020a8208 */ /* 0x000fe40000800000 */
[----:B------:R-:W-:Y:S01]  /*1cd0*/  @!P0 FSEL R11, R3, -QNAN , P1 ;  /* 0xfff80000030b8808 */ /* 0x000fe20000800000 */
[----:B------:R-:W-:Y:S06]  /*1ce0*/  BRA `(.L_x_97) ;  /* 0x00000004008c7947 */ /* 0x000fec0003800000 */
.L_x_96:
[----:B------:R-:W-:Y:S01]  /*1cf0*/  DSETP.GE.AND P0, PT, R6, UR8, PT ;  /* 0x0000000806007e2a */ /* 0x000fe2000bf06000 */
[----:B------:R-:W-:Y:S02]  /*1d00*/  IMAD.MOV.U32 R10, RZ, RZ, R2 ;  /* 0x000000ffff0a7224 */ /* 0x000fe400078e0002 */
[----:B------:R-:W-:-:S11]  /*1d10*/  IMAD.MOV.U32 R11, RZ, RZ, R3 ;  /* 0x000000ffff0b7224 */ /* 0x000fd600078e0003 */
        /* <DEDUP_REMOVED lines=9> */
[----:B------:R-:W-:-:S05]  /*1db0*/  VIADD R14, R11, 0xfffffbff ;  /* 0xfffffbff0b0e7836 */ /* 0x000fca0000000000 */
[----:B------:R-:W-:-:S04]  /*1dc0*/  VIMNMX R15, PT, PT, RZ, R14, PT ;  /* 0x0000000eff0f7248 */ /* 0x000fc80003fe0100 */
[----:B------:R-:W-:-:S05]  /*1dd0*/  IADD3 R11, PT, PT, R11, -0x401, -R15 ;  /* 0xfffffbff0b0b7810 */ /* 0x000fca0007ffe80f */
[----:B------:R-:W-:-:S05]  /*1de0*/  VIADD R11, R11, 0x1 ;  /* 0x000000010b0b7836 */ /* 0x000fca0000000000 */
[----:B------:R-:W-:Y:S01]  /*1df0*/  LOP3.LUT P0, R10, R11, 0x3, RZ, 0xc0, !PT ;  /* 0x000000030b0a7812 */ /* 0x000fe2000780c0ff */
[----:B------:R-:W-:Y:S02]  /*1e00*/  IMAD.MOV.U32 R11, RZ, RZ, R6 ;  /* 0x000000ffff0b7224 */ /* 0x000fe400078e0006 */
[----:B------:R-:W-:-:S10]  /*1e10*/  IMAD.MOV.U32 R6, RZ, RZ, R14 ;  /* 0x000000ffff067224 */ /* 0x000fd400078e000e */
[----:B------:R-:W-:Y:S05]  /*1e20*/  @!P0 BRA `(.L_x_99) ;  /* 0x00000000003c8947 */ /* 0x000fea0003800000 */
[----:B------:R-:W-:Y:S01]  /*1e30*/  BSSY.RECONVERGENT B2, `(.L_x_99) ;  /* 0x000000e000027945 */ /* 0x000fe20003800200 */
[----:B------:R-:W-:Y:S02]  /*1e40*/  IMAD.MOV R7, RZ, RZ, -R10 ;  /* 0x000000ffff077224 */ /* 0x000fe400078e0a0a */
[----:B------:R-:W-:-:S07]  /*1e50*/  IMAD.MOV.U32 R6, RZ, RZ, R14 ;  /* 0x000000ffff067224 */ /* 0x000fce00078e000e */
.L_x_100:
        /* <DEDUP_REMOVED lines=12> */
.L_x_99:
[----:B------:R-:W-:Y:S05]  /*1f20*/  BSYNC.RECONVERGENT B1 ;  /* 0x0000000000017941 */ /* 0x000fea0003800200 */
.L_x_98:
[----:B------:R-:W-:Y:S01]  /*1f30*/  IMAD.IADD R7, R14, 0x1, -R15 ;  /* 0x000000010e077824 */ /* 0x000fe200078e0a0f */
[----:B------:R-:W-:Y:S04]  /*1f40*/  BSSY.RECONVERGENT B1, `(.L_x_101) ;  /* 0x0000025000017945 */ /* 0x000fe80003800200 */
[----:B------:R-:W-:-:S13]  /*1f50*/  ISETP.GE.U32.AND P0, PT, R7, 0x3, PT ;  /* 0x000000030700780c */ /* 0x000fda0003f06070 */
[----:B------:R-:W-:Y:S05]  /*1f60*/  @!P0 BRA `(.L_x_102) ;  /* 0x0000000000888947 */ /* 0x000fea0003800000 */
[----:B------:R-:W-:Y:S01]  /*1f70*/  BSSY.RECONVERGENT B2, `(.L_x_103) ;  /* 0x0000020000027945 */ /* 0x000fe20003800200 */
.L_x_104:
        /* <DEDUP_REMOVED lines=32> */
.L_x_103:
[----:B------:R-:W-:-:S07]  /*2180*/  IMAD.MOV.U32 R12, RZ, RZ, R7 ;  /* 0x000000ffff0c7224 */ /* 0x000fce00078e0007 */
.L_x_102:
[----:B------:R-:W-:Y:S05]  /*2190*/  BSYNC.RECONVERGENT B1 ;  /* 0x0000000000017941 */ /* 0x000fea0003800200 */
.L_x_101:
[----:B------:R-:W-:Y:S01]  /*21a0*/  LOP3.LUT R11, R10, 0x7fffffff, RZ, 0xc0, !PT ;  /* 0x7fffffff0a0b7812 */ /* 0x000fe200078ec0ff */
[----:B------:R-:W-:Y:S01]  /*21b0*/  BSSY.RECONVERGENT B1, `(.L_x_105) ;  /* 0x0000014000017945 */ /* 0x000fe20003800200 */
[----:B------:R-:W-:Y:S01]  /*21c0*/  ISETP.NE.U32.AND P0, PT, R12, RZ, PT ;  /* 0x000000ff0c00720c */ /* 0x000fe20003f05070 */
[----:B------:R-:W-:Y:S02]  /*21d0*/  IMAD.MOV.U32 R13, RZ, RZ, RZ ;  /* 0x000000ffff0d7224 */ /* 0x000fe400078e00ff */
[----:B------:R-:W-:Y:S01]  /*21e0*/  IMAD.MOV.U32 R15, RZ, RZ, RZ ;  /* 0x000000ffff0f7224 */ /* 0x000fe200078e00ff */
[----:B------:R-:W-:-:S13]  /*21f0*/  ISETP.NE.AND.EX P0, PT, R11, RZ, PT, P0 ;  /* 0x000000ff0b00720c */ /* 0x000fda0003f05300 */
[----:B------:R-:W-:Y:S05]  /*2200*/  @!P0 BRA `(.L_x_106) ;  /* 0x0000000000388947 */ /* 0x000fea0003800000 */
[----:B------:R-:W-:-:S06]  /*2210*/  IMAD.MOV.U32 R10, RZ, RZ, R12 ;  /* 0x000000ffff0a7224 */ /* 0x000fcc00078e000c */
[----:B------:R-:W-:-:S10]  /*2220*/  DMUL R6, R10, 1.80143985094819840000e+16 ;  /* 0x435000000a067828 */ /* 0x000fd40000000000 */
[----:B------:R-:W-:-:S04]  /*2230*/  SHF.R.U32.HI R6, RZ, 0x14, R7 ;  /* 0x00000014ff067819 */ /* 0x000fc80000011607 */
[----:B------:R-:W-:-:S04]  /*2240*/  IADD3 R7, PT, PT, -R6, 0x37, RZ ;  /* 0x0000003706077810 */ /* 0x000fc80007ffe1ff */
[----:B------:R-:W-:Y:S02]  /*2250*/  IADD3 R10, PT, PT, -R7, 0x401, RZ ;  /* 0x00000401070a7810 */ /* 0x000fe40007ffe1ff */
[-C--:B------:R-:W-:Y:S02]  /*2260*/  SHF.L.U64.HI R11, R12, R7.reuse, R11 ;  /* 0x000000070c0b7219 */ /* 0x080fe4000001020b */
[----:B------:R-:W-:Y:S02]  /*2270*/  ISETP.GT.AND P0, PT, R10, RZ, PT ;  /* 0x000000ff0a00720c */ /* 0x000fe40003f04270 */
[----:B------:R-:W-:-:S11]  /*2280*/  SHF.L.U32 R7, R12, R7, RZ ;  /* 0x000000070c077219 */ /* 0x000fd600000006ff */
[----:B------:R-:W-:-:S04]  /*2290*/  @!P0 IADD3 R6, PT, PT, -R10, 0x1, RZ ;  /* 0x000000010a068810 */ /* 0x000fc80007ffe1ff */
[-CC-:B------:R-:W-:Y:S02]  /*22a0*/  @!P0 SHF.R.U64 R13, R7, R6.reuse, R11.reuse ;  /* 0x00000006070d8219 */ /* 0x180fe4000000120b */
[----:B------:R-:W-:Y:S01]  /*22b0*/  @P0 IADD3 R13, P1, PT, RZ, R7, RZ ;  /* 0x00000007ff0d0210 */ /* 0x000fe20007f3e0ff */
[----:B------:R-:W-:Y:S01]  /*22c0*/  @P0 VIADD R7, R10, 0xffffffff ;  /* 0xffffffff0a070836 */ /* 0x000fe20000000000 */
[----:B------:R-:W-:-:S03]  /*22d0*/  @!P0 SHF.R.U32.HI R15, RZ, R6, R11 ;  /* 0x00000006ff0f8219 */ /* 0x000fc6000001160b */
[----:B------:R-:W-:-:S08]  /*22e0*/  @P0 IMAD.U32.X R15, R7, 0x100000, R11, P1 ;  /* 0x00100000070f0824 */ /* 0x000fd000008e040b */
.L_x_106:
[----:B------:R-:W-:Y:S05]  /*22f0*/  BSYNC.RECONVERGENT B1 ;  /* 0x0000000000017941 */ /* 0x000fea0003800200 */
.L_x_105:
[----:B------:R-:W-:Y:S01]  /*2300*/  LOP3.LUT R11, R15, 0x80000000, R3, 0xb8, !PT ;  /* 0x800000000f0b7812 */ /* 0x000fe200078eb803 */
[----:B------:R-:W-:-:S07]  /*2310*/  IMAD.MOV.U32 R10, RZ, RZ, R13 ;  /* 0x000000ffff0a7224 */ /* 0x000fce00078e000d */
.L_x_97:
[----:B------:R-:W-:Y:S05]  /*2320*/  BSYNC.RECONVERGENT B0 ;  /* 0x0000000000007941 */ /* 0x000fea0003800200 */
.L_x_95:
[----:B------:R-:W-:Y:S01]  /*2330*/  DFMA R4, R4, UR6, R8 ;  /* 0x0000000604047c2b */ /* 0x000fe20008000008 */
[----:B------:R-:W0:Y:S01]  /*2340*/  LDC.64 R12, c[0x0][0x3a0] ;  /* 0x0000e800ff0c7b82 */ /* 0x000e220000000a00 */
[C---:B------:R-:W-:Y:S01]  /*2350*/  DADD R2, R10.reuse, UR8 ;  /* 0x000000080a027e29 */ /* 0x040fe20008000000 */
[----:B------:R-:W-:Y:S01]  /*2360*/  BSSY.RECONVERGENT B0, `(.L_x_107) ;  /* 0x0000075000007945 */ /* 0x000fe20003800200 */
[----:B------:R-:W-:-:S06]  /*2370*/  DSETP.GEU.AND P0, PT, R10, RZ, PT ;  /* 0x000000ff0a00722a */ /* 0x000fcc0003f0e000 */
[----:B------:R-:W-:Y:S02]  /*2380*/  LOP3.LUT R9, R5, 0x7fffffff, RZ, 0xc0, !PT ;  /* 0x7fffffff05097812 */ /* 0x000fe400078ec0ff */
[----:B------:R-:W-:Y:S02]  /*2390*/  FSEL R6, R2, R10, !P0 ;  /* 0x0000000a02067208 */ /* 0x000fe40004000000 */
[----:B------:R-:W-:Y:S02]  /*23a0*/  VIMNMX.U32 R8, PT, PT, R9, 0x401921fb, !PT ;  /* 0x401921fb09087848 */ /* 0x000fe40007fe0000 */
[----:B------:R-:W-:Y:S02]  /*23b0*/  FSEL R7, R3, R11, !P0 ;  /* 0x0000000b03077208 */ /* 0x000fe40004000000 */
[----:B------:R-:W-:Y:S01]  /*23c0*/  ISETP.GE.U32.AND P0, PT, R8, 0x7ff00000, PT ;  /* 0x7ff000000800780c */ /* 0x000fe20003f06070 */
[----:B0-----:R-:W-:-:S05]  /*23d0*/  IMAD.WIDE R2, R0, 0x8, R12 ;  /* 0x0000000800027825 */ /* 0x001fca00078e020c */
[----:B------:R0:W-:Y:S02]  /*23e0*/  STG.E.64 desc[UR4][R2.64], R6 ;  /* 0x0000000602007986 */ /* 0x0001e4000c101b04 */
[----:B0-----:R-:W-:Y:S02]  /*23f0*/  IMAD.MOV.U32 R2, RZ, RZ, R4 ;  /* 0x000000ffff027224 */ /* 0x001fe400078e0004 */
[----:B------:R-:W-:-:S03]  /*2400*/  IMAD.MOV.U32 R3, RZ, RZ, R9 ;  /* 0x000000ffff037224 */ /* 0x000fc600078e0009 */
[----:B------:R-:W-:Y:S05]  /*2410*/  @!P0 BRA `(.L_x_108) ;  /* 0x0000000000188947 */ /* 0x000fea0003800000 */
[----:B------:R-:W-:-:S14]  /*2420*/  DSETP.NAN.AND P0, PT, R2, R2, PT ;  /* 0x000000020200722a */ /* 0x000fdc0003f08000 */
[----:B------:R-:W-:Y:S02]  /*2430*/  @!P0 DSETP.NEU.AND P1, PT, R2, +INF , PT ;  /* 0x7ff000000200842a */ /* 0x000fe40003f2d000 */
[----:B------:R-:W-:-:S06]  /*2440*/  @P0 DADD R6, R4, UR8 ;  /* 0x0000000804060e29 */ /* 0x000fcc0008000000 */
[----:B------:R-:W-:Y:S02]  /*2450*/  @!P0 FSEL R6, R4, RZ, P1 ;  /* 0x000000ff04068208 */ /* 0x000fe40000800000 */
[----:B------:R-:W-:Y:S01]  /*2460*/  @!P0 FSEL R7, R5, -QNAN , P1 ;  /* 0xfff8000005078808 */ /* 0x000fe20000800000 */
[----:B------:R-:W-:Y:S06]  /*2470*/  BRA `(.L_x_109) ;  /* 0x00000004008c7947 */ /* 0x000fec0003800000 */
.L_x_108:
        /* <DEDUP_REMOVED lines=23> */
.L_x_112:
        /* <DEDUP_REMOVED lines=12> */
.L_x_111:
[----:B------:R-:W-:Y:S05]  /*26b0*/  BSYNC.RECONVERGENT B1 ;  /* 0x0000000000017941 */ /* 0x000fea0003800200 */
.L_x_110:
[----:B------:R-:W-:Y:S01]  /*26c0*/  IMAD.IADD R3, R10, 0x1, -R11 ;  /* 0x000000010a037824 */ /* 0x000fe200078e0a0b */
[----:B------:R-:W-:Y:S04]  /*26d0*/  BSSY.RECONVERGENT B1, `(.L_x_113) ;  /* 0x0000025000017945 */ /* 0x000fe80003800200 */
[----:B------:R-:W-:-:S13]  /*26e0*/  ISETP.GE.U32.AND P0, PT, R3, 0x3, PT ;  /* 0x000000030300780c */ /* 0x000fda0003f06070 */
[----:B------:R-:W-:Y:S05]  /*26f0*/  @!P0 BRA `(.L_x_114) ;  /* 0x0000000000888947 */ /* 0x000fea0003800000 */
[----:B------:R-:W-:Y:S01]  /*2700*/  BSSY.RECONVERGENT B2, `(.L_x_115) ;  /* 0x0000020000027945 */ /* 0x000fe20003800200 */
.L_x_116:
        /* <DEDUP_REMOVED lines=32> */
.L_x_115:
[----:B------:R-:W-:-:S07]  /*2910*/  IMAD.MOV.U32 R8, RZ, RZ, R3 ;  /* 0x000000ffff087224 */ /* 0x000fce00078e0003 */
.L_x_114:
[----:B------:R-:W-:Y:S05]  /*2920*/  BSYNC.RECONVERGENT B1 ;  /* 0x0000000000017941 */ /* 0x000fea0003800200 */
.L_x_113:
        /* <DEDUP_REMOVED lines=21> */
.L_x_118:
[----:B------:R-:W-:Y:S05]  /*2a80*/  BSYNC.RECONVERGENT B1 ;  /* 0x0000000000017941 */ /* 0x000fea0003800200 */
.L_x_117:
[----:B------:R-:W-:Y:S01]  /*2a90*/  LOP3.LUT R7, R11, 0x80000000, R5, 0xb8, !PT ;  /* 0x800000000b077812 */ /* 0x000fe200078eb805 */
[----:B------:R-:W-:-:S07]  /*2aa0*/  IMAD.MOV.U32 R6, RZ, RZ, R9 ;  /* 0x000000ffff067224 */ /* 0x000fce00078e0009 */
.L_x_109:
[----:B------:R-:W-:Y:S05]  /*2ab0*/  BSYNC.RECONVERGENT B0 ;  /* 0x0000000000007941 */ /* 0x000fea0003800200 */
.L_x_107:
[----:B------:R-:W0:Y:S01]  /*2ac0*/  LDC.64 R8, c[0x0][0x3a8] ;  /* 0x0000ea00ff087b82 */ /* 0x000e220000000a00 */
[C---:B------:R-:W-:Y:S02]  /*2ad0*/  DADD R2, R6.reuse, UR8 ;  /* 0x0000000806027e29 */ /* 0x040fe40008000000 */
[----:B------:R-:W-:-:S08]  /*2ae0*/  DSETP.GEU.AND P0, PT, R6, RZ, PT ;  /* 0x000000ff0600722a */ /* 0x000fd00003f0e000 */
[----:B------:R-:W-:Y:S02]  /*2af0*/  FSEL R4, R2, R6, !P0 ;  /* 0x0000000602047208 */ /* 0x000fe40004000000 */
[----:B------:R-:W-:Y:S01]  /*2b00*/  FSEL R5, R3, R7, !P0 ;  /* 0x0000000703057208 */ /* 0x000fe20004000000 */
[----:B0-----:R-:W-:-:S05]  /*2b10*/  IMAD.WIDE R2, R0, 0x8, R8 ;  /* 0x0000000800027825 */ /* 0x001fca00078e0208 */
[----:B------:R-:W-:Y:S01]  /*2b20*/  STG.E.64 desc[UR4][R2.64], R4 ;  /* 0x0000000402007986 */ /* 0x000fe2000c101b04 */
[----:B------:R-:W-:Y:S05]  /*2b30*/  EXIT ;  /* 0x000000000000794d */ /* 0x000fea0003800000 */
        .weak           $__internal_2_$__cuda_sm20_div_rn_f64_full
        .type           $__internal_2_$__cuda_sm20_div_rn_f64_full,@function
        .size           $__internal_2_$__cuda_sm20_div_rn_f64_full,($__internal_3_$__cuda_sm20_dsqrt_rn_f64_mediumpath_v1 - $__internal_2_$__cuda_sm20_div_rn_f64_full)
$__internal_2_$__cuda_sm20_div_rn_f64_full:
[----:B------:R-:W-:Y:S01]  /*2b40*/  FSETP.GEU.AND P2, PT, |R17|, 1.469367938527859385e-39, PT ;  /* 0x001000001100780b */ /* 0x000fe20003f4e200 */
[----:B------:R-:W-:Y:S01]  /*2b50*/  IMAD.MOV.U32 R22, RZ, RZ, 0x1ca00000 ;  /* 0x1ca00000ff167424 */ /* 0x000fe200078e00ff */
[C---:B------:R-:W-:Y:S01]  /*2b60*/  FSETP.GEU.AND P0, PT, |R15|.reuse, 1.469367938527859385e-39, PT ;  /* 0x001000000f00780b */ /* 0x040fe20003f0e200 */
[----:B------:R-:W-:Y:S01]  /*2b70*/  IMAD.MOV.U32 R38, RZ, RZ, 0x1 ;  /* 0x00000001ff267424 */ /* 0x000fe200078e00ff */
[----:B------:R-:W-:Y:S01]  /*2b80*/  LOP3.LUT R36, R15, 0x800fffff, RZ, 0xc0, !PT ;  /* 0x800fffff0f247812 */ /* 0x000fe200078ec0ff */
[----:B------:R-:W-:Y:S01]  /*2b90*/  BSSY.RECONVERGENT B1, `(.L_x_119) ;  /* 0x0000052000017945 */ /* 0x000fe20003800200 */
[----:B------:R-:W-:Y:S02]  /*2ba0*/  LOP3.LUT R13, R17, 0x7ff00000, RZ, 0xc0, !PT ;  /* 0x7ff00000110d7812 */ /* 0x000fe400078ec0ff */
[----:B------:R-:W-:Y:S01]  /*2bb0*/  LOP3.LUT R37, R36, 0x3ff00000, RZ, 0xfc, !PT ;  /* 0x3ff0000024257812 */ /* 0x000fe200078efcff */
[----:B------:R-:W-:Y:S01]  /*2bc0*/  IMAD.MOV.U32 R36, RZ, RZ, R14 ;  /* 0x000000ffff247224 */ /* 0x000fe200078e000e */
[----:B------:R-:W-:Y:S01]  /*2bd0*/  LOP3.LUT R34, R15, 0x7ff00000, RZ, 0xc0, !PT ;  /* 0x7ff000000f227812 */ /* 0x000fe200078ec0ff */
[----:B------:R-:W-:-:S02]  /*2be0*/  IMAD.MOV.U32 R23, RZ, RZ, R13 ;  /* 0x000000ffff177224 */ /* 0x000fc400078e000d */
[----:B------:R-:W-:Y:S01]  /*2bf0*/  @!P2 LOP3.LUT R18, R15, 0x7ff00000, RZ, 0xc0, !PT ;  /* 0x7ff000000f12a812 */ /* 0x000fe200078ec0ff */
[----:B------:R-:W-:Y:S01]  /*2c00*/  @!P2 IMAD.MOV.U32 R20, RZ, RZ, RZ ;  /* 0x000000ffff14a224 */ /* 0x000fe200078e00ff */
[----:B------:R-:W-:Y:S01]  /*2c10*/  @!P0 DMUL R36, R14, 8.98846567431157953865e+307 ;  /* 0x7fe000000e248828 */ /* 0x000fe20000000000 */
[C---:B------:R-:W-:Y:S02]  /*2c20*/  ISETP.GE.U32.AND P1, PT, R13.reuse, R34, PT ;  /* 0x000000220d00720c */ /* 0x040fe40003f26070 */
[----:B------:R-:W-:Y:S02]  /*2c30*/  @!P2 ISETP.GE.U32.AND P3, PT, R13, R18, PT ;  /* 0x000000120d00a20c */ /* 0x000fe40003f66070 */
[C---:B------:R-:W-:Y:S01]  /*2c40*/  SEL R19, R22.reuse, 0x63400000, !P1 ;  /* 0x6340000016137807 */ /* 0x040fe20004800000 */
[----:B------:R-:W0:Y:S01]  /*2c50*/  MUFU.RCP64H R39, R37 ;  /* 0x0000002500277308 */ /* 0x000e220000001800 */
[----:B------:R-:W-:Y:S02]  /*2c60*/  @!P2 SEL R21, R22, 0x63400000, !P3 ;  /* 0x634000001615a807 */ /* 0x000fe40005800000 */
[----:B------:R-:W-:-:S02]  /*2c70*/  LOP3.LUT R19, R19, 0x800fffff, R17, 0xf8, !PT ;  /* 0x800fffff13137812 */ /* 0x000fc400078ef811 */
[----:B------:R-:W-:Y:S02]  /*2c80*/  @!P2 LOP3.LUT R18, R21, 0x80000000, R17, 0xf8, !PT ;  /* 0x800000001512a812 */ /* 0x000fe400078ef811 */
[----:B------:R-:W-:Y:S02]  /*2c90*/  @!P0 LOP3.LUT R34, R37, 0x7ff00000, RZ, 0xc0, !PT ;  /* 0x7ff0000025228812 */ /* 0x000fe400078ec0ff */
[----:B------:R-:W-:Y:S01]  /*2ca0*/  @!P2 LOP3.LUT R21, R18, 0x100000, RZ, 0xfc, !PT ;  /* 0x001000001215a812 */ /* 0x000fe200078efcff */
[----:B------:R-:W-:-:S06]  /*2cb0*/  IMAD.MOV.U32 R18, RZ, RZ, R16 ;  /* 0x000000ffff127224 */ /* 0x000fcc00078e0010 */
[----:B------:R-:W-:Y:S02]  /*2cc0*/  @!P2 DFMA R18, R18, 2, -R20 ;  /* 0x400000001212a82b */ /* 0x000fe40000000814 */
[----:B0-----:R-:W-:-:S08]  /*2cd0*/  DFMA R20, R38, -R36, 1 ;  /* 0x3ff000002614742b */ /* 0x001fd00000000824 */
[----:B------:R-:W-:Y:S01]  /*2ce0*/  DFMA R20, R20, R20, R20 ;  /* 0x000000141414722b */ /* 0x000fe20000000014 */
[----:B------:R-:W-:-:S05]  /*2cf0*/  @!P2 LOP3.LUT R23, R19, 0x7ff00000, RZ, 0xc0, !PT ;  /* 0x7ff000001317a812 */ /* 0x000fca00078ec0ff */
[----:B------:R-:W-:Y:S02]  /*2d00*/  VIADD R35, R23, 0xffffffff ;  /* 0xffffffff17237836 */ /* 0x000fe40000000000 */
[----:B------:R-:W-:-:S03]  /*2d10*/  DFMA R38, R38, R20, R38 ;  /* 0x000000142626722b */ /* 0x000fc60000000026 */
[----:B------:R-:W-:Y:S01]  /*2d20*/  ISETP.GT.U32.AND P0, PT, R35, 0x7feffffe, PT ;  /* 0x7feffffe2300780c */ /* 0x000fe20003f04070 */
[----:B------:R-:W-:-:S04]  /*2d30*/  VIADD R35, R34, 0xffffffff ;  /* 0xffffffff22237836 */ /* 0x000fc80000000000 */
[----:B------:R-:W-:Y:S01]  /*2d40*/  DFMA R40, R38, -R36, 1 ;  /* 0x3ff000002628742b */ /* 0x000fe20000000824 */
[----:B------:R-:W-:-:S07]  /*2d50*/  ISETP.GT.U32.OR P0, PT, R35, 0x7feffffe, P0 ;  /* 0x7feffffe2300780c */ /* 0x000fce0000704470 */
[----:B------:R-:W-:-:S08]  /*2d60*/  DFMA R40, R38, R40, R38 ;  /* 0x000000282628722b */ /* 0x000fd00000000026 */
[----:B------:R-:W-:-:S08]  /*2d70*/  DMUL R38, R40, R18 ;  /* 0x0000001228267228 */ /* 0x000fd00000000000 */
[----:B------:R-:W-:-:S08]  /*2d80*/  DFMA R20, R38, -R36, R18 ;  /* 0x800000242614722b */ /* 0x000fd00000000012 */
[----:B------:R-:W-:Y:S01]  /*2d90*/  DFMA R20, R40, R20, R38 ;  /* 0x000000142814722b */ /* 0x000fe20000000026 */
[----:B------:R-:W-:Y:S10]  /*2da0*/  @P0 BRA `(.L_x_120) ;  /* 0x00000000006c0947 */ /* 0x000ff40003800000 */
[----:B------:R-:W-:-:S04]  /*2db0*/  LOP3.LUT R16, R15, 0x7ff00000, RZ, 0xc0, !PT ;  /* 0x7ff000000f107812 */ /* 0x000fc800078ec0ff */
[CC--:B------:R-:W-:Y:S02]  /*2dc0*/  VIADDMNMX R17, R13.reuse, -R16.reuse, 0xb9600000, !PT ;  /* 0xb96000000d117446 */ /* 0x0c0fe40007800910 */
[----:B------:R-:W-:Y:S02]  /*2dd0*/  ISETP.GE.U32.AND P0, PT, R13, R16, PT ;  /* 0x000000100d00720c */ /* 0x000fe40003f06070 */
[----:B------:R-:W-:Y:S02]  /*2de0*/  VIMNMX R17, PT, PT, R17, 0x46a00000, PT ;  /* 0x46a0000011117848 */ /* 0x000fe40003fe0100 */
[----:B------:R-:W-:-:S05]  /*2df0*/  SEL R22, R22, 0x63400000, !P0 ;  /* 0x6340000016167807 */ /* 0x000fca0004000000 */
[----:B------:R-:W-:Y:S02]  /*2e00*/  IMAD.IADD R17, R17, 0x1, -R22 ;  /* 0x0000000111117824 */ /* 0x000fe400078e0a16 */
[----:B------:R-:W-:Y:S02]  /*2e10*/  IMAD.MOV.U32 R22, RZ, RZ, RZ ;  /* 0x000000ffff167224 */ /* 0x000fe400078e00ff */
        /* <DEDUP_REMOVED lines=10> */
[----:B------:R-:W-:Y:S01]  /*2ec0*/  IMAD.MOV R19, RZ, RZ, -R17 ;  /* 0x000000ffff137224 */ /* 0x000fe200078e0a11 */
[----:B------:R-:W-:Y:S01]  /*2ed0*/  IADD3 R17, PT, PT, -R17, -0x43300000, RZ ;  /* 0xbcd0000011117810 */ /* 0x000fe20007ffe1ff */
[----:B------:R-:W-:-:S06]  /*2ee0*/  IMAD.MOV.U32 R18, RZ, RZ, RZ ;  /* 0x000000ffff127224 */ /* 0x000fcc00078e00ff */
[----:B------:R-:W-:Y:S02]  /*2ef0*/  DFMA R18, R38, -R18, R20 ;  /* 0x800000122612722b */ /* 0x000fe40000000014 */
[----:B------:R-:W-:-:S08]  /*2f00*/  DMUL.RP R20, R20, R22 ;  /* 0x0000001614147228 */ /* 0x000fd00000008000 */
[----:B------:R-:W-:Y:S02]  /*2f10*/  FSETP.NEU.AND P0, PT, |R19|, R17, PT ;  /* 0x000000111300720b */ /* 0x000fe40003f0d200 */
[----:B------:R-:W-:Y:S02]  /*2f20*/  LOP3.LUT R13, R21, R14, RZ, 0x3c, !PT ;  /* 0x0000000e150d7212 */ /* 0x000fe400078e3cff */
[----:B------:R-:W-:Y:S02]  /*2f30*/  FSEL R38, R20, R38, !P0 ;  /* 0x0000002614267208 */ /* 0x000fe40004000000 */
[----:B------:R-:W-:Y:S01]  /*2f40*/  FSEL R39, R13, R39, !P0 ;  /* 0x000000270d277208 */ /* 0x000fe20004000000 */
[----:B------:R-:W-:Y:S06]  /*2f50*/  BRA `(.L_x_121) ;  /* 0x0000000000547947 */ /* 0x000fec0003800000 */
.L_x_120:
        /* <DEDUP_REMOVED lines=16> */
.L_x_123:
[----:B------:R-:W-:Y:S01]  /*3060*/  LOP3.LUT R39, R15, 0x80000, RZ, 0xfc, !PT ;  /* 0x000800000f277812 */ /* 0x000fe200078efcff */
[----:B------:R-:W-:Y:S01]  /*3070*/  IMAD.MOV.U32 R38, RZ, RZ, R14 ;  /* 0x000000ffff267224 */ /* 0x000fe200078e000e */
[----:B------:R-:W-:Y:S06]  /*3080*/  BRA `(.L_x_121) ;  /* 0x0000000000087947 */ /* 0x000fec0003800000 */
.L_x_122:
[----:B------:R-:W-:Y:S01]  /*3090*/  LOP3.LUT R39, R17, 0x80000, RZ, 0xfc, !PT ;  /* 0x0008000011277812 */ /* 0x000fe200078efcff */
[----:B------:R-:W-:-:S07]  /*30a0*/  IMAD.MOV.U32 R38, RZ, RZ, R16 ;  /* 0x000000ffff267224 */ /* 0x000fce00078e0010 */
.L_x_121:
[----:B------:R-:W-:Y:S05]  /*30b0*/  BSYNC.RECONVERGENT B1 ;  /* 0x0000000000017941 */ /* 0x000fea0003800200 */
.L_x_119:
[----:B------:R-:W-:-:S04]  /*30c0*/  IMAD.MOV.U32 R13, RZ, RZ, 0x0 ;  /* 0x00000000ff0d7424 */ /* 0x000fc800078e00ff */
[----:B------:R-:W-:Y:S05]  /*30d0*/  RET.REL.NODEC R12 `(_Z19j2_propagate_kernelPdS_S_S_S_S_id) ;  /* 0xffffffcc0cc87950 */ /* 0x000fea0003c3ffff */
        .weak           $__internal_3_$__cuda_sm20_dsqrt_rn_f64_mediumpath_v1
        .type           $__internal_3_$__cuda_sm20_dsqrt_rn_f64_mediumpath_v1,@function
        .size           $__internal_3_$__cuda_sm20_dsqrt_rn_f64_mediumpath_v1,($_Z19j2_propagate_kernelPdS_S_S_S_S_id$__internal_trig_reduction_slowpathd - $__internal_3_$__cuda_sm20_dsqrt_rn_f64_mediumpath_v1)
$__internal_3_$__cuda_sm20_dsqrt_rn_f64_mediumpath_v1:
[----:B------:R-:W-:Y:S01]  /*30e0*/  ISETP.GE.U32.AND P0, PT, R12, -0x3400000, PT ;  /* 0xfcc000000c00780c */ /* 0x000fe20003f06070 */
[----:B------:R-:W-:Y:S01]  /*30f0*/  BSSY.RECONVERGENT B1, `(.L_x_124) ;  /* 0x0000024000017945 */ /* 0x000fe20003800200 */
[----:B------:R-:W-:-:S11]  /*3100*/  IMAD.MOV.U32 R12, RZ, RZ, R0 ;  /* 0x000000ffff0c7224 */ /* 0x000fd600078e0000 */
        /* <DEDUP_REMOVED lines=9> */
.L_x_125:
        /* <DEDUP_REMOVED lines=9> */
[----:B------:R-:W-:Y:S02]  /*3230*/  IMAD.MOV.U32 R14, RZ, RZ, RZ ;  /* 0x000000ffff0e7224 */ /* 0x000fe400078e00ff */
[----:B------:R-:W-:Y:S02]  /*3240*/  IMAD.MOV.U32 R18, RZ, RZ, 0x0 ;  /* 0x00000000ff127424 */ /* 0x000fe400078e00ff */
[----:B------:R-:W-:Y:S01]  /*3250*/  IMAD.MOV.U32 R19, RZ, RZ, 0x3fd80000 ;  /* 0x3fd80000ff137424 */ /* 0x000fe200078e00ff */
[----:B------:R-:W0:Y:S02]  /*3260*/  MUFU.RSQ64H R15, R13 ;  /* 0x0000000d000f7308 */ /* 0x000e240000001c00 */
        /* <DEDUP_REMOVED lines=11> */
.L_x_127:
[----:B------:R-:W-:-:S11]  /*3320*/  DADD R14, R12, R12 ;  /* 0x000000000c0e7229 */ /* 0x000fd6000000000c */
.L_x_126:
[----:B------:R-:W-:Y:S05]  /*3330*/  BSYNC.RECONVERGENT B1 ;  /* 0x0000000000017941 */ /* 0x000fea0003800200 */
.L_x_124:
[----:B------:R-:W-:-:S04]  /*3340*/  IMAD.MOV.U32 R23, RZ, RZ, 0x0 ;  /* 0x00000000ff177424 */ /* 0x000fc800078e00ff */
[----:B------:R-:W-:Y:S05]  /*3350*/  RET.REL.NODEC R22 `(_Z19j2_propagate_kernelPdS_S_S_S_S_id) ;  /* 0xffffffcc16287950 */ /* 0x000fea0003c3ffff */
        .type           $_Z19j2_propagate_kernelPdS_S_S_S_S_id$__internal_trig_reduction_slowpathd,@function
        .size           $_Z19j2_propagate_kernelPdS_S_S_S_S_id$__internal_trig_reduction_slowpathd,(.L_x_141 - $_Z19j2_propagate_kernelPdS_S_S_S_S_id$__internal_trig_reduction_slowpathd)
$_Z19j2_propagate_kernelPdS_S_S_S_S_id$__internal_trig_reduction_slowpathd:
[----:B------:R-:W-:Y:S01]  /*3360*/  SHF.R.U32.HI R20, RZ, 0x14, R22 ;  /* 0x00000014ff147819 */ /* 0x000fe20000011616 */
[----:B------:R-:W-:-:S03]  /*3370*/  IMAD.MOV.U32 R12, RZ, RZ, RZ ;  /* 0x000000ffff0c7224 */ /* 0x000fc600078e00ff */
[----:B------:R-:W-:-:S04]  /*3380*/  LOP3.LUT R13, R20, 0x7ff, RZ, 0xc0, !PT ;  /* 0x000007ff140d7812 */ /* 0x000fc800078ec0ff */
[----:B------:R-:W-:-:S13]  /*3390*/  ISETP.NE.AND P0, PT, R13, 0x7ff, PT ;  /* 0x000007ff0d00780c */ /* 0x000fda0003f05270 */
[----:B------:R-:W-:Y:S05]  /*33a0*/  @!P0 BRA `(.L_x_128) ;  /* 0x0000000800548947 */ /* 0x000fea0003800000 */
[----:B------:R-:W-:Y:S01]  /*33b0*/  VIADD R12, R13, 0xfffffc00 ;  /* 0xfffffc000d0c7836 */ /* 0x000fe20000000000 */
[----:B------:R-:W-:Y:S01]  /*33c0*/  BSSY.RECONVERGENT B2, `(.L_x_129) ;  /* 0x0000032000027945 */ /* 0x000fe20003800200 */
[----:B------:R-:W-:-:S03]  /*33d0*/  CS2R R14, SRZ ;  /* 0x00000000000e7805 */ /* 0x000fc6000001ff00 */
[----:B------:R-:W-:Y:S02]  /*33e0*/  SHF.R.U32.HI R18, RZ, 0x6, R12 ;  /* 0x00000006ff127819 */ /* 0x000fe4000001160c */
[----:B------:R-:W-:Y:S02]  /*33f0*/  ISETP.GE.U32.AND P0, PT, R12, 0x80, PT ;  /* 0x000000800c00780c */ /* 0x000fe40003f06070 */
[C---:B------:R-:W-:Y:S02]  /*3400*/  IADD3 R12, PT, PT, -R18.reuse, 0x13, RZ ;  /* 0x00000013120c7810 */ /* 0x040fe40007ffe1ff */
[----:B------:R-:W-:Y:S02]  /*3410*/  IADD3 R19, PT, PT, -R18, 0xf, RZ ;  /* 0x0000000f12137810 */ /* 0x000fe40007ffe1ff */
[----:B------:R-:W-:-:S04]  /*3420*/  SEL R16, R12, 0x12, P0 ;  /* 0x000000120c107807 */ /* 0x000fc80000000000 */
[----:B------:R-:W-:-:S13]  /*3430*/  ISETP.GE.AND P0, PT, R19, R16, PT ;  /* 0x000000101300720c */ /* 0x000fda0003f06270 */
[----:B------:R-:W-:Y:S05]  /*3440*/  @P0 BRA `(.L_x_130) ;  /* 0x0000000000a40947 */ /* 0x000fea0003800000 */
[----:B------:R-:W0:Y:S01]  /*3450*/  LDC.64 R12, c[0x0][0x358] ;  /* 0x0000d600ff0c7b82 */ /* 0x000e220000000a00 */
[C---:B------:R-:W-:Y:S01]  /*3460*/  SHF.L.U64.HI R29, R0.reuse, 0xb, R22 ;  /* 0x0000000b001d7819 */ /* 0x040fe20000010216 */
[----:B------:R-:W-:Y:S01]  /*3470*/  BSSY.RECONVERGENT B3, `(.L_x_131) ;  /* 0x0000021000037945 */ /* 0x000fe20003800200 */
[----:B------:R-:W-:Y:S01]  /*3480*/  IMAD.SHL.U32 R21, R0, 0x800, RZ ;  /* 0x0000080000157824 */ /* 0x000fe200078e00ff */
[----:B------:R-:W-:Y:S01]  /*3490*/  IADD3 R0, PT, PT, RZ, -R18, -R16 ;  /* 0x80000012ff007210 */ /* 0x000fe20007ffe810 */
[----:B------:R-:W-:Y:S01]  /*34a0*/  IMAD.MOV.U32 R23, RZ, RZ, RZ ;  /* 0x000000ffff177224 */ /* 0x000fe200078e00ff */
[----:B------:R-:W-:Y:S02]  /*34b0*/  CS2R R14, SRZ ;  /* 0x00000000000e7805 */ /* 0x000fe4000001ff00 */
[----:B------:R-:W-:-:S07]  /*34c0*/  LOP3.LUT R29, R29, 0x80000000, RZ, 0xfc, !PT ;  /* 0x800000001d1d7812 */ /* 0x000fce00078efcff */
.L_x_132:
[----:B------:R-:W1:Y:S01]  /*34d0*/  LDC.64 R16, c[0x4][RZ] ;  /* 0x01000000ff107b82 */ /* 0x000e620000000a00 */
[----:B0-----:R-:W-:Y:S02]  /*34e0*/  R2UR UR6, R12 ;  /* 0x000000000c0672ca */ /* 0x001fe400000e0000 */
[----:B------:R-:W-:Y:S01]  /*34f0*/  R2UR UR7, R13 ;  /* 0x000000000d0772ca */ /* 0x000fe200000e0000 */
[----:B-1----:R-:W-:-:S12]  /*3500*/  IMAD.WIDE R16, R19, 0x8, R16 ;  /* 0x0000000813107825 */ /* 0x002fd800078e0210 */
[----:B------:R-:W2:Y:S01]  /*3510*/  LDG.E.64.CONSTANT R16, desc[UR6][R16.64] ;  /* 0x0000000610107981 */ /* 0x000ea2000c1e9b00 */
[----:B------:R-:W-:Y:S02]  /*3520*/  VIADD R0, R0, 0x1 ;  /* 0x0000000100007836 */ /* 0x000fe40000000000 */
[----:B------:R-:W-:Y:S02]  /*3530*/  VIADD R19, R19, 0x1 ;  /* 0x0000000113137836 */ /* 0x000fe40000000000 */
[----:B--2---:R-:W-:-:S04]  /*3540*/  IMAD.WIDE.U32 R14, P2, R16, R21, R14 ;  /* 0x00000015100e7225 */ /* 0x004fc8000784000e */
[----:B------:R-:W-:Y:S02]  /*3550*/  IMAD R35, R16, R29, RZ ;  /* 0x0000001d10237224 */ /* 0x000fe400078e02ff */
[CC--:B------:R-:W-:Y:S02]  /*3560*/  IMAD R34, R17.reuse, R21.reuse, RZ ;  /* 0x0000001511227224 */ /* 0x0c0fe400078e02ff */
[----:B------:R-:W-:Y:S01]  /*3570*/  IMAD.HI.U32 R37, R17, R21, RZ ;  /* 0x0000001511257227 */ /* 0x000fe200078e00ff */
[----:B------:R-:W-:-:S03]  /*3580*/  IADD3 R15, P0, PT, R35, R15, RZ ;  /* 0x0000000f230f7210 */ /* 0x000fc60007f1e0ff */
[----:B------:R-:W-:Y:S01]  /*3590*/  IMAD R35, R23, 0x8, R1 ;  /* 0x0000000817237824 */ /* 0x000fe200078e0201 */
[----:B------:R-:W-:Y:S01]  /*35a0*/  IADD3 R15, P1, PT, R34, R15, RZ ;  /* 0x0000000f220f7210 */ /* 0x000fe20007f3e0ff */
[----:B------:R-:W-:-:S04]  /*35b0*/  IMAD.HI.U32 R34, R16, R29, RZ ;  /* 0x0000001d10227227 */ /* 0x000fc800078e00ff */
[----:B------:R-:W-:Y:S01]  /*35c0*/  IMAD.X R34, RZ, RZ, R34, P2 ;  /* 0x000000ffff227224 */ /* 0x000fe200010e0622 */
[----:B------:R0:W-:Y:S01]  /*35d0*/  STL.64 [R35], R14 ;  /* 0x0000000e23007387 */ /* 0x0001e20000100a00 */
[----:B------:R-:W-:-:S03]  /*35e0*/  IMAD.HI.U32 R16, R17, R29, RZ ;  /* 0x0000001d11107227 */ /* 0x000fc600078e00ff */
[----:B------:R-:W-:Y:S01]  /*35f0*/  IADD3.X R34, P0, PT, R37, R34, RZ, P0, !PT ;  /* 0x0000002225227210 */ /* 0x000fe2000071e4ff */
[----:B------:R-:W-:Y:S02]  /*3600*/  IMAD R17, R17, R29, RZ ;  /* 0x0000001d11117224 */ /* 0x000fe400078e02ff */
[----:B------:R-:W-:Y:S02]  /*3610*/  VIADD R23, R23, 0x1 ;  /* 0x0000000117177836 */ /* 0x000fe40000000000 */
[----:B------:R-:W-:Y:S01]  /*3620*/  IMAD.X R16, RZ, RZ, R16, P0 ;  /* 0x000000ffff107224 */ /* 0x000fe200000e0610 */
[----:B------:R-:W-:Y:S02]  /*3630*/  ISETP.NE.AND P0, PT, R0, -0xf, PT ;  /* 0xfffffff10000780c */ /* 0x000fe40003f05270 */
[----:B------:R-:W-:-:S05]  /*3640*/  IADD3.X R34, P1, PT, R17, R34, RZ, P1, !PT ;  /* 0x0000002211227210 */ /* 0x000fca0000f3e4ff */
[----:B0-----:R-:W-:Y:S02]  /*3650*/  IMAD.X R15, RZ, RZ, R16, P1 ;  /* 0x000000ffff0f7224 */ /* 0x001fe400008e0610 */
[----:B------:R-:W-:-:S04]  /*3660*/  IMAD.MOV.U32 R14, RZ, RZ, R34 ;  /* 0x000000ffff0e7224 */ /* 0x000fc800078e0022 */
[----:B------:R-:W-:Y:S05]  /*3670*/  @P0 BRA `(.L_x_132) ;  /* 0xfffffffc00940947 */ /* 0x000fea000383ffff */
[----:B------:R-:W-:Y:S05]  /*3680*/  BSYNC.RECONVERGENT B3 ;  /* 0x0000000000037941 */ /* 0x000fea0003800200 */
.L_x_131:
[----:B------:R-:W-:Y:S02]  /*3690*/  LOP3.LUT R0, R20, 0x7ff, RZ, 0xc0, !PT ;  /* 0x000007ff14007812 */ /* 0x000fe400078ec0ff */
[----:B------:R-:W-:-:S03]  /*36a0*/  IADD3 R19, PT, PT, -R18, 0x13, RZ ;  /* 0x0000001312137810 */ /* 0x000fc60007ffe1ff */
[----:B------:R-:W-:-:S05]  /*36b0*/  VIADD R0, R0, 0xfffffc00 ;  /* 0xfffffc0000007836 */ /* 0x000fca0000000000 */
[----:B------:R-:W-:-:S04]  /*36c0*/  ISETP.GE.U32.AND P0, PT, R0, 0x80, PT ;  /* 0x000000800000780c */ /* 0x000fc80003f06070 */
[----:B------:R-:W-:-:S09]  /*36d0*/  SEL R19, R19, 0x12, P0 ;  /* 0x0000001213137807 */ /* 0x000fd20000000000 */
.L_x_130:
[----:B------:R-:W-:Y:S05]  /*36e0*/  BSYNC.RECONVERGENT B2 ;  /* 0x0000000000027941 */ /* 0x000fea0003800200 */
.L_x_129:
[----:B------:R-:W-:Y:S01]  /*36f0*/  LOP3.LUT P0, R37, R20, 0x3f, RZ, 0xc0, !PT ;  /* 0x0000003f14257812 */ /* 0x000fe2000780c0ff */
[----:B------:R-:W-:-:S04]  /*3700*/  IMAD.IADD R18, R18, 0x1, R19 ;  /* 0x0000000112127824 */ /* 0x000fc800078e0213 */
[----:B------:R-:W-:-:S05]  /*3710*/  IMAD.U32 R39, R18, 0x8, R1 ;  /* 0x0000000812277824 */ /* 0x000fca00078e0001 */
[----:B------:R0:W-:Y:S04]  /*3720*/  STL.64 [R39+-0x78], R14 ;  /* 0xffff880e27007387 */ /* 0x0001e80000100a00 */
[----:B------:R-:W2:Y:S04]  /*3730*/  @P0 LDL.64 R20, [R1+0x8] ;  /* 0x0000080001140983 */ /* 0x000ea80000100a00 */
[----:B------:R-:W3:Y:S04]  /*3740*/  LDL.64 R16, [R1+0x10] ;  /* 0x0000100001107983 */ /* 0x000ee80000100a00 */
[----:B------:R-:W4:Y:S01]  /*3750*/  LDL.64 R12, [R1+0x18] ;  /* 0x00001800010c7983 */ /* 0x000f220000100a00 */
[----:B------:R-:W-:Y:S01]  /*3760*/  @P0 LOP3.LUT R0, R37, 0x3f, RZ, 0x3c, !PT ;  /* 0x0000003f25000812 */ /* 0x000fe200078e3cff */
[----:B------:R-:W-:Y:S01]  /*3770*/  BSSY.RECONVERGENT B2, `(.L_x_133) ;  /* 0x0000034000027945 */ /* 0x000fe20003800200 */
[----:B--2---:R-:W-:-:S02]  /*3780*/  @P0 SHF.R.U64 R19, R20, 0x1, R21 ;  /* 0x0000000114130819 */ /* 0x004fc40000001215 */
[----:B------:R-:W-:Y:S02]  /*3790*/  @P0 SHF.R.U32.HI R21, RZ, 0x1, R21 ;  /* 0x00000001ff150819 */ /* 0x000fe40000011615 */
[CC--:B---3--:R-:W-:Y:S02]  /*37a0*/  @P0 SHF.L.U32 R23, R16.reuse, R37.reuse, RZ ;  /* 0x0000002510170219 */ /* 0x0c8fe400000006ff */
[----:B0-----:R-:W-:Y:S02]  /*37b0*/  @P0 SHF.R.U64 R14, R19, R0, R21 ;  /* 0x00000000130e0219 */ /* 0x001fe40000001215 */
[--C-:B------:R-:W-:Y:S02]  /*37c0*/  @P0 SHF.R.U32.HI R35, RZ, 0x1, R17.reuse ;  /* 0x00000001ff230819 */ /* 0x100fe40000011611 */
[C-C-:B------:R-:W-:Y:S02]  /*37d0*/  @P0 SHF.R.U64 R29, R16.reuse, 0x1, R17.reuse ;  /* 0x00000001101d0819 */ /* 0x140fe40000001211 */
[----:B------:R-:W-:-:S02]  /*37e0*/  @P0 SHF.L.U64.HI R18, R16, R37, R17 ;  /* 0x0000002510120219 */ /* 0x000fc40000010211 */
[----:B------:R-:W-:Y:S02]  /*37f0*/  @P0 SHF.R.U32.HI R15, RZ, R0, R21 ;  /* 0x00000000ff0f0219 */ /* 0x000fe40000011615 */
[----:B------:R-:W-:Y:S02]  /*3800*/  @P0 LOP3.LUT R16, R23, R14, RZ, 0xfc, !PT ;  /* 0x0000000e17100212 */ /* 0x000fe400078efcff */
[----:B----4-:R-:W-:Y:S02]  /*3810*/  @P0 SHF.L.U32 R19, R12, R37, RZ ;  /* 0x000000250c130219 */ /* 0x010fe400000006ff */
[----:B------:R-:W-:Y:S01]  /*3820*/  @P0 SHF.R.U64 R20, R29, R0, R35 ;  /* 0x000000001d140219 */ /* 0x000fe20000001223 */
[----:B------:R-:W-:Y:S01]  /*3830*/  IMAD.SHL.U32 R14, R16, 0x4, RZ ;  /* 0x00000004100e7824 */ /* 0x000fe200078e00ff */
[----:B------:R-:W-:Y:S02]  /*3840*/  @P0 LOP3.LUT R17, R18, R15, RZ, 0xfc, !PT ;  /* 0x0000000f12110212 */ /* 0x000fe400078efcff */
[----:B------:R-:W-:-:S02]  /*3850*/  @P0 SHF.L.U64.HI R37, R12, R37, R13 ;  /* 0x000000250c250219 */ /* 0x000fc4000001020d */
[----:B------:R-:W-:Y:S02]  /*3860*/  @P0 SHF.R.U32.HI R0, RZ, R0, R35 ;  /* 0x00000000ff000219 */ /* 0x000fe40000011623 */
[----:B------:R-:W-:Y:S02]  /*3870*/  @P0 LOP3.LUT R12, R19, R20, RZ, 0xfc, !PT ;  /* 0x00000014130c0212 */ /* 0x000fe400078efcff */
[----:B------:R-:W-:Y:S02]  /*3880*/  SHF.L.U64.HI R16, R16, 0x2, R17 ;  /* 0x0000000210107819 */ /* 0x000fe40000010211 */
[----:B------:R-:W-:Y:S02]  /*3890*/  @P0 LOP3.LUT R13, R37, R0, RZ, 0xfc, !PT ;  /* 0x00000000250d0212 */ /* 0x000fe400078efcff */
[----:B------:R-:W-:Y:S02]  /*38a0*/  SHF.L.W.U32.HI R17, R17, 0x2, R12 ;  /* 0x0000000211117819 */ /* 0x000fe40000010e0c */
[----:B------:R-:W-:-:S02]  /*38b0*/  IADD3 RZ, P0, PT, RZ, -R14, RZ ;  /* 0x8000000effff7210 */ /* 0x000fc40007f1e0ff */
[----:B------:R-:W-:Y:S02]  /*38c0*/  LOP3.LUT R0, RZ, R16, RZ, 0x33, !PT ;  /* 0x00000010ff007212 */ /* 0x000fe400078e33ff */
[----:B------:R-:W-:Y:S02]  /*38d0*/  SHF.L.W.U32.HI R12, R12, 0x2, R13 ;  /* 0x000000020c0c7819 */ /* 0x000fe40000010e0d */
[----:B------:R-:W-:Y:S02]  /*38e0*/  LOP3.LUT R15, RZ, R17, RZ, 0x33, !PT ;  /* 0x00000011ff0f7212 */ /* 0x000fe400078e33ff */
[----:B------:R-:W-:Y:S02]  /*38f0*/  IADD3.X R19, P0, PT, RZ, R0, RZ, P0, !PT ;  /* 0x00000000ff137210 */ /* 0x000fe4000071e4ff */
[----:B------:R-:W-:Y:S02]  /*3900*/  LOP3.LUT R0, RZ, R12, RZ, 0x33, !PT ;  /* 0x0000000cff007212 */ /* 0x000fe400078e33ff */
[----:B------:R-:W-:-:S02]  /*3910*/  IADD3.X R18, P1, PT, RZ, R15, RZ, P0, !PT ;  /* 0x0000000fff127210 */ /* 0x000fc4000073e4ff */
        /* <DEDUP_REMOVED lines=15> */
[--C-:B------:R-:W-:Y:S02]  /*3a10*/  SHF.R.U64 R19, R14, 0x1, R21.reuse ;  /* 0x000000010e137819 */ /* 0x100fe40000001215 */
[C---:B------:R-:W-:Y:S02]  /*3a20*/  LOP3.LUT R14, R15.reuse, 0x3f, RZ, 0xc0, !PT ;  /* 0x0000003f0f0e7812 */ /* 0x040fe400078ec0ff */
[----:B------:R-:W-:Y:S02]  /*3a30*/  SHF.R.U32.HI R21, RZ, 0x1, R21 ;  /* 0x00000001ff157819 */ /* 0x000fe40000011615 */
[----:B------:R-:W-:Y:S02]  /*3a40*/  LOP3.LUT R16, R15, 0x3f, RZ, 0xc, !PT ;  /* 0x0000003f0f107812 */ /* 0x000fe400078e0cff */
[CC--:B------:R-:W-:Y:S02]  /*3a50*/  SHF.L.U64.HI R23, R17.reuse, R14.reuse, R0 ;  /* 0x0000000e11177219 */ /* 0x0c0fe40000010200 */
[----:B------:R-:W-:-:S02]  /*3a60*/  SHF.L.U32 R14, R17, R14, RZ ;  /* 0x0000000e110e7219 */ /* 0x000fc400000006ff */
[-CC-:B------:R-:W-:Y:S02]  /*3a70*/  SHF.R.U64 R17, R19, R16.reuse, R21.reuse ;  /* 0x0000001013117219 */ /* 0x180fe40000001215 */
[----:B------:R-:W-:Y:S02]  /*3a80*/  SHF.R.U32.HI R0, RZ, R16, R21 ;  /* 0x00000010ff007219 */ /* 0x000fe40000011615 */
[----:B------:R-:W-:Y:S02]  /*3a90*/  LOP3.LUT R17, R14, R17, RZ, 0xfc, !PT ;  /* 0x000000110e117212 */ /* 0x000fe400078efcff */
[----:B------:R-:W-:-:S07]  /*3aa0*/  LOP3.LUT R0, R23, R0, RZ, 0xfc, !PT ;  /* 0x0000000017007212 */ /* 0x000fce00078efcff */
.L_x_134:
[----:B------:R-:W-:Y:S05]  /*3ab0*/  BSYNC.RECONVERGENT B2 ;  /* 0x0000000000027941 */ /* 0x000fea0003800200 */
.L_x_133:
[----:B------:R-:W-:-:S04]  /*3ac0*/  IMAD.WIDE.U32 R18, R17, 0x2168c235, RZ ;  /* 0x2168c23511127825 */ /* 0x000fc800078e00ff */
[----:B------:R-:W-:Y:S01]  /*3ad0*/  IMAD.MOV.U32 R20, RZ, RZ, R19 ;  /* 0x000000ffff147224 */ /* 0x000fe200078e0013 */
[----:B------:R-:W-:Y:S01]  /*3ae0*/  IADD3 RZ, P1, PT, R18, R18, RZ ;  /* 0x0000001212ff7210 */ /* 0x000fe20007f3e0ff */
[----:B------:R-:W-:Y:S02]  /*3af0*/  IMAD.MOV.U32 R21, RZ, RZ, RZ ;  /* 0x000000ffff157224 */ /* 0x000fe400078e00ff */
        /* <DEDUP_REMOVED lines=14> */
[----:B------:R-:W-:Y:S02]  /*3be0*/  IADD3 R0, P2, PT, R17, 0x1, RZ ;  /* 0x0000000111007810 */ /* 0x000fe40007f5e0ff */
[----:B------:R-:W-:Y:S02]  /*3bf0*/  SEL R16, RZ, 0xffffffff, !P1 ;  /* 0xffffffffff107807 */ /* 0x000fe40004800000 */
[----:B------:R-:W-:Y:S01]  /*3c00*/  LOP3.LUT P1, R14, R22, 0x80000000, RZ, 0xc0, !PT ;  /* 0x80000000160e7812 */ /* 0x000fe2000782c0ff */
[----:B------:R-:W-:Y:S01]  /*3c10*/  IMAD.X R17, RZ, RZ, R19, P2 ;  /* 0x000000ffff117224 */ /* 0x000fe200010e0613 */
[----:B------:R-:W-:Y:S01]  /*3c20*/  SHF.R.U32.HI R19, RZ, 0x1e, R13 ;  /* 0x0000001eff137819 */ /* 0x000fe2000001160d */
[----:B------:R-:W-:Y:S01]  /*3c30*/  IMAD.IADD R15, R16, 0x1, -R15 ;  /* 0x00000001100f7824 */ /* 0x000fe200078e0a0f */
[----:B------:R-:W-:-:S02]  /*3c40*/  @!P0 LOP3.LUT R14, R14, 0x80000000, RZ, 0x3c, !PT ;  /* 0x800000000e0e8812 */ /* 0x000fc400078e3cff */
[----:B------:R-:W-:Y:S01]  /*3c50*/  SHF.R.U64 R0, R0, 0xa, R17 ;  /* 0x0000000a00007819 */ /* 0x000fe20000001211 */
[----:B------:R-:W-:Y:S01]  /*3c60*/  IMAD.SHL.U32 R13, R15, 0x100000, RZ ;  /* 0x001000000f0d7824 */ /* 0x000fe200078e00ff */
[----:B------:R-:W-:Y:S02]  /*3c70*/  LEA.HI R12, R12, R19, RZ, 0x1 ;  /* 0x000000130c0c7211 */ /* 0x000fe400078f08ff */
[----:B------:R-:W-:-:S03]  /*3c80*/  IADD3 R0, P2, PT, R0, 0x1, RZ ;  /* 0x0000000100007810 */ /* 0x000fc60007f5e0ff */
[----:B------:R-:W-:Y:S01]  /*3c90*/  @P1 IMAD.MOV R12, RZ, RZ, -R12 ;  /* 0x000000ffff0c1224 */ /* 0x000fe200078e0a0c */
[----:B------:R-:W-:-:S04]  /*3ca0*/  LEA.HI.X R17, R17, RZ, RZ, 0x16, P2 ;  /* 0x000000ff11117211 */ /* 0x000fc800010fb4ff */
[--C-:B------:R-:W-:Y:S02]  /*3cb0*/  SHF.R.U64 R0, R0, 0x1, R17.reuse ;  /* 0x0000000100007819 */ /* 0x100fe40000001211 */
[----:B------:R-:W-:Y:S02]  /*3cc0*/  SHF.R.U32.HI R16, RZ, 0x1, R17 ;  /* 0x00000001ff107819 */ /* 0x000fe40000011611 */
[----:B------:R-:W-:-:S04]  /*3cd0*/  IADD3 R0, P2, P3, RZ, RZ, R0 ;  /* 0x000000ffff007210 */ /* 0x000fc80007b5e000 */
[----:B------:R-:W-:-:S04]  /*3ce0*/  IADD3.X R13, PT, PT, R13, 0x3fe00000, R16, P2, P3 ;  /* 0x3fe000000d0d7810 */ /* 0x000fc800017e6410 */
[----:B------:R-:W-:-:S07]  /*3cf0*/  LOP3.LUT R22, R13, R14, RZ, 0xfc, !PT ;  /* 0x0000000e0d167212 */ /* 0x000fce00078efcff */
.L_x_128:
[----:B------:R-:W-:Y:S02]  /*3d00*/  IMAD.MOV.U32 R29, RZ, RZ, 0x0 ;  /* 0x00000000ff1d7424 */ /* 0x000fe400078e00ff */
[----:B------:R-:W-:Y:S02]  /*3d10*/  IMAD.MOV.U32 R14, RZ, RZ, R12 ;  /* 0x000000ffff0e7224 */ /* 0x000fe400078e000c */
[----:B------:R-:W-:Y:S02]  /*3d20*/  IMAD.MOV.U32 R12, RZ, RZ, R0 ;  /* 0x000000ffff0c7224 */ /* 0x000fe400078e0000 */
[----:B------:R-:W-:Y:S01]  /*3d30*/  IMAD.MOV.U32 R13, RZ, RZ, R22 ;  /* 0x000000ffff0d7224 */ /* 0x000fe200078e0016 */
[----:B------:R-:W-:Y:S06]  /*3d40*/  RET.REL.NODEC R28 `(_Z19j2_propagate_kernelPdS_S_S_S_S_id) ;  /* 0xffffffc01cac7950 */ /* 0x000fec0003c3ffff */
.L_x_135:
        /* <DEDUP_REMOVED lines=11> */
.L_x_141:


//--------------------- .nv.global.init           --------------------------
	.section	.nv.global.init,"aw",@progbits
	.align	16
.nv.global.init:
	.type		__cudart_sin_cos_coeffs,@object
	.size		__cudart_sin_cos_coeffs,(__cudart_i2opi_d - __cudart_sin_cos_coeffs)
__cudart_sin_cos_coeffs:
        /*0000*/ 	.byte	0x46, 0xd2, 0xb0, 0x2c, 0xf1, 0xe5, 0x5a, 0xbe, 0x92, 0xe3, 0xac, 0x69, 0xe3, 0x1d, 0xc7, 0x3e
        /*0010*/ 	.byte	0xa1, 0x62, 0xdb, 0x19, 0xa0, 0x01, 0x2a, 0xbf, 0x18, 0x08, 0x11, 0x11, 0x11, 0x11, 0x81, 0x3f
        /*0020*/ 	.byte	0x54, 0x55, 0x55, 0x55, 0x55, 0x55, 0xc5, 0xbf, 0x00, 0x00, 0x00, 0x00, 0x00, 0x00, 0x00, 0x00
        /*0030*/ 	.byte	0x00, 0x00, 0x00, 0x00, 0x00, 0x00, 0x00, 0x00, 0x64, 0x81, 0xfd, 0x20, 0x83, 0xff, 0xa8, 0xbd
        /*0040*/ 	.byte	0x28, 0x85, 0xef, 0xc1, 0xa7, 0xee, 0x21, 0x3e, 0xd9, 0xe6, 0x06, 0x8e, 0x4f, 0x7e, 0x92, 0xbe
        /*0050*/ 	.byte	0xe9, 0xbc, 0xdd, 0x19, 0xa0, 0x01, 0xfa, 0x3e, 0x47, 0x5d, 0xc1, 0x16, 0x6c, 0xc1, 0x56, 0xbf
        /*0060*/ 	.byte	0x51, 0x55, 0x55, 0x55, 0x55, 0x55, 0xa5, 0x3f, 0x00, 0x00, 0x00, 0x00, 0x00, 0x00, 0xe0, 0xbf
        /*0070*/ 	.byte	0x00, 0x00, 0x00, 0x00, 0x00, 0x00, 0xf0, 0x3f, 0x00, 0x00, 0x00, 0x00, 0x00, 0x00, 0x00, 0x00
	.type		__cudart_i2opi_d,@object
	.size		__cudart_i2opi_d,(.L_3 - __cudart_i2opi_d)
__cudart_i2opi_d:
        /* <DEDUP_REMOVED lines=9> */
.L_3:


//--------------------- .nv.shared.reserved.0     --------------------------
	.section	.nv.shared.reserved.0,"aw",@nobits
	.weak		__nv_reservedSMEM_offset_0_alias
	.size		__nv_reservedSMEM_offset_0_alias, 0, 64
	.other		__nv_reservedSMEM_offset_0_alias,@"STO_CUDA_RESERVED_SHARED STV_DEFAULT"
__nv_reservedSMEM_offset_0_alias:
	.zero		0
	.zero		64


//--------------------- .nv.constant0._Z24compute_positions_kernelPdS_S_S_S_S_S_S_S_i --------------------------
	.section	.nv.constant0._Z24compute_positions_kernelPdS_S_S_S_S_S_S_S_i,"a",@progbits
	.sectionflags	@""
	.align	4
.nv.constant0._Z24compute_positions_kernelPdS_S_S_S_S_S_S_S_i:
	.zero		972


//--------------------- .nv.constant0._Z19j2_propagate_kernelPdS_S_S_S_S_id --------------------------
	.section	.nv.constant0._Z19j2_propagate_kernelPdS_S_S_S_S_id,"a",@progbits
	.sectionflags	@""
	.align	4
.nv.constant0._Z19j2_propagate_kernelPdS_S_S_S_S_id:
	.zero		960


//--------------------- SYMBOLS --------------------------

	.type		.nv.reservedSmem.offset0,@object
	.size		.nv.reservedSmem.offset0,0x4
